//
// Generated by NVIDIA NVVM Compiler
//
// Compiler Build ID: CL-36424714
// Cuda compilation tools, release 13.0, V13.0.88
// Based on NVVM 20.0.0
//

.version 9.0
.target sm_100
.address_size 64

	// .globl	_Z10matrix_mulPKfS0_Pfiii
// _ZZ17matrix_mul_sharedPKfS0_PfE8shared_a has been demoted
// _ZZ17matrix_mul_sharedPKfS0_PfE8shared_b has been demoted

.visible .entry _Z10matrix_mulPKfS0_Pfiii(
	.param .u64 .ptr .align 1 _Z10matrix_mulPKfS0_Pfiii_param_0,
	.param .u64 .ptr .align 1 _Z10matrix_mulPKfS0_Pfiii_param_1,
	.param .u64 .ptr .align 1 _Z10matrix_mulPKfS0_Pfiii_param_2,
	.param .u32 _Z10matrix_mulPKfS0_Pfiii_param_3,
	.param .u32 _Z10matrix_mulPKfS0_Pfiii_param_4,
	.param .u32 _Z10matrix_mulPKfS0_Pfiii_param_5
)
{
	.reg .pred 	%p<13>;
	.reg .b32 	%r<156>;
	.reg .b32 	%f<112>;
	.reg .b64 	%rd<129>;

	ld.param.u64 	%rd5, [_Z10matrix_mulPKfS0_Pfiii_param_1];
	ld.param.u32 	%r79, [_Z10matrix_mulPKfS0_Pfiii_param_3];
	ld.param.u32 	%r77, [_Z10matrix_mulPKfS0_Pfiii_param_4];
	ld.param.u32 	%r78, [_Z10matrix_mulPKfS0_Pfiii_param_5];
	cvta.to.global.u64 	%rd1, %rd5;
	mov.u32 	%r80, %ntid.x;
	mov.u32 	%r81, %ctaid.x;
	mul.lo.s32 	%r1, %r80, %r81;
	mov.u32 	%r2, %tid.x;
	add.s32 	%r3, %r1, %r2;
	mov.u32 	%r82, %ntid.y;
	mov.u32 	%r83, %ctaid.y;
	mov.u32 	%r84, %tid.y;
	mad.lo.s32 	%r4, %r82, %r83, %r84;
	setp.ge.u32 	%p1, %r4, %r79;
	setp.ge.u32 	%p2, %r3, %r77;
	or.pred  	%p3, %p1, %p2;
	@%p3 bra 	$L__BB0_15;
	setp.lt.s32 	%p4, %r78, 1;
	mov.f32 	%f111, 0f00000000;
	@%p4 bra 	$L__BB0_14;
	mul.lo.s32 	%r5, %r78, %r4;
	setp.lt.u32 	%p5, %r78, 16;
	mov.f32 	%f111, 0f00000000;
	mov.b32 	%r151, 0;
	@%p5 bra 	$L__BB0_5;
	and.b32  	%r86, %r78, 2147483632;
	neg.s32 	%r149, %r86;
	add.s32 	%r87, %r2, %r77;
	add.s32 	%r148, %r87, %r1;
	shl.b32 	%r88, %r77, 1;
	add.s32 	%r147, %r3, %r88;
	mad.lo.s32 	%r146, %r77, 3, %r3;
	shl.b32 	%r89, %r77, 2;
	add.s32 	%r145, %r3, %r89;
	mad.lo.s32 	%r144, %r77, 5, %r3;
	mad.lo.s32 	%r143, %r77, 6, %r3;
	mad.lo.s32 	%r142, %r77, 7, %r3;
	shl.b32 	%r90, %r77, 3;
	add.s32 	%r141, %r3, %r90;
	mad.lo.s32 	%r140, %r77, 9, %r3;
	mad.lo.s32 	%r139, %r77, 10, %r3;
	mad.lo.s32 	%r138, %r77, 11, %r3;
	mad.lo.s32 	%r137, %r77, 12, %r3;
	mad.lo.s32 	%r136, %r77, 13, %r3;
	mad.lo.s32 	%r135, %r77, 14, %r3;
	mad.lo.s32 	%r134, %r77, 15, %r3;
	add.s32 	%r132, %r5, 7;
	mov.f32 	%f111, 0f00000000;
	mov.u32 	%r133, %r3;
$L__BB0_4:
	.pragma "nounroll";
	ld.param.u64 	%rd126, [_Z10matrix_mulPKfS0_Pfiii_param_0];
	and.b32  	%r151, %r78, 2147483632;
	add.s32 	%r91, %r132, -7;
	cvta.to.global.u64 	%rd6, %rd126;
	mul.wide.u32 	%rd7, %r91, 4;
	add.s64 	%rd8, %rd6, %rd7;
	ld.global.f32 	%f18, [%rd8];
	mul.wide.u32 	%rd9, %r133, 4;
	add.s64 	%rd10, %rd1, %rd9;
	ld.global.f32 	%f19, [%rd10];
	fma.rn.f32 	%f20, %f18, %f19, %f111;
	add.s32 	%r92, %r132, -6;
	mul.wide.u32 	%rd11, %r92, 4;
	add.s64 	%rd12, %rd6, %rd11;
	ld.global.f32 	%f21, [%rd12];
	mul.wide.u32 	%rd13, %r148, 4;
	add.s64 	%rd14, %rd1, %rd13;
	ld.global.f32 	%f22, [%rd14];
	fma.rn.f32 	%f23, %f21, %f22, %f20;
	add.s32 	%r93, %r132, -5;
	mul.wide.u32 	%rd15, %r93, 4;
	add.s64 	%rd16, %rd6, %rd15;
	ld.global.f32 	%f24, [%rd16];
	mul.wide.u32 	%rd17, %r147, 4;
	add.s64 	%rd18, %rd1, %rd17;
	ld.global.f32 	%f25, [%rd18];
	fma.rn.f32 	%f26, %f24, %f25, %f23;
	add.s32 	%r94, %r132, -4;
	mul.wide.u32 	%rd19, %r94, 4;
	add.s64 	%rd20, %rd6, %rd19;
	ld.global.f32 	%f27, [%rd20];
	mul.wide.u32 	%rd21, %r146, 4;
	add.s64 	%rd22, %rd1, %rd21;
	ld.global.f32 	%f28, [%rd22];
	fma.rn.f32 	%f29, %f27, %f28, %f26;
	add.s32 	%r95, %r132, -3;
	mul.wide.u32 	%rd23, %r95, 4;
	add.s64 	%rd24, %rd6, %rd23;
	ld.global.f32 	%f30, [%rd24];
	mul.wide.u32 	%rd25, %r145, 4;
	add.s64 	%rd26, %rd1, %rd25;
	ld.global.f32 	%f31, [%rd26];
	fma.rn.f32 	%f32, %f30, %f31, %f29;
	add.s32 	%r96, %r132, -2;
	mul.wide.u32 	%rd27, %r96, 4;
	add.s64 	%rd28, %rd6, %rd27;
	ld.global.f32 	%f33, [%rd28];
	mul.wide.u32 	%rd29, %r144, 4;
	add.s64 	%rd30, %rd1, %rd29;
	ld.global.f32 	%f34, [%rd30];
	fma.rn.f32 	%f35, %f33, %f34, %f32;
	add.s32 	%r97, %r132, -1;
	mul.wide.u32 	%rd31, %r97, 4;
	add.s64 	%rd32, %rd6, %rd31;
	ld.global.f32 	%f36, [%rd32];
	mul.wide.u32 	%rd33, %r143, 4;
	add.s64 	%rd34, %rd1, %rd33;
	ld.global.f32 	%f37, [%rd34];
	fma.rn.f32 	%f38, %f36, %f37, %f35;
	add.s32 	%r98, %r132, 8;
	mul.wide.u32 	%rd35, %r132, 4;
	add.s64 	%rd36, %rd6, %rd35;
	ld.global.f32 	%f39, [%rd36];
	mul.wide.u32 	%rd37, %r142, 4;
	add.s64 	%rd38, %rd1, %rd37;
	ld.global.f32 	%f40, [%rd38];
	fma.rn.f32 	%f41, %f39, %f40, %f38;
	add.s32 	%r99, %r132, 1;
	mul.wide.u32 	%rd39, %r99, 4;
	add.s64 	%rd40, %rd6, %rd39;
	ld.global.f32 	%f42, [%rd40];
	mul.wide.u32 	%rd41, %r141, 4;
	add.s64 	%rd42, %rd1, %rd41;
	ld.global.f32 	%f43, [%rd42];
	fma.rn.f32 	%f44, %f42, %f43, %f41;
	add.s32 	%r100, %r132, 2;
	mul.wide.u32 	%rd43, %r100, 4;
	add.s64 	%rd44, %rd6, %rd43;
	ld.global.f32 	%f45, [%rd44];
	mul.wide.u32 	%rd45, %r140, 4;
	add.s64 	%rd46, %rd1, %rd45;
	ld.global.f32 	%f46, [%rd46];
	fma.rn.f32 	%f47, %f45, %f46, %f44;
	add.s32 	%r101, %r132, 3;
	mul.wide.u32 	%rd47, %r101, 4;
	add.s64 	%rd48, %rd6, %rd47;
	ld.global.f32 	%f48, [%rd48];
	mul.wide.u32 	%rd49, %r139, 4;
	add.s64 	%rd50, %rd1, %rd49;
	ld.global.f32 	%f49, [%rd50];
	fma.rn.f32 	%f50, %f48, %f49, %f47;
	add.s32 	%r102, %r132, 4;
	mul.wide.u32 	%rd51, %r102, 4;
	add.s64 	%rd52, %rd6, %rd51;
	ld.global.f32 	%f51, [%rd52];
	mul.wide.u32 	%rd53, %r138, 4;
	add.s64 	%rd54, %rd1, %rd53;
	ld.global.f32 	%f52, [%rd54];
	fma.rn.f32 	%f53, %f51, %f52, %f50;
	add.s32 	%r103, %r132, 5;
	mul.wide.u32 	%rd55, %r103, 4;
	add.s64 	%rd56, %rd6, %rd55;
	ld.global.f32 	%f54, [%rd56];
	mul.wide.u32 	%rd57, %r137, 4;
	add.s64 	%rd58, %rd1, %rd57;
	ld.global.f32 	%f55, [%rd58];
	fma.rn.f32 	%f56, %f54, %f55, %f53;
	add.s32 	%r104, %r132, 6;
	mul.wide.u32 	%rd59, %r104, 4;
	add.s64 	%rd60, %rd6, %rd59;
	ld.global.f32 	%f57, [%rd60];
	mul.wide.u32 	%rd61, %r136, 4;
	add.s64 	%rd62, %rd1, %rd61;
	ld.global.f32 	%f58, [%rd62];
	fma.rn.f32 	%f59, %f57, %f58, %f56;
	add.s32 	%r105, %r132, 7;
	mul.wide.u32 	%rd63, %r105, 4;
	add.s64 	%rd64, %rd6, %rd63;
	ld.global.f32 	%f60, [%rd64];
	mul.wide.u32 	%rd65, %r135, 4;
	add.s64 	%rd66, %rd1, %rd65;
	ld.global.f32 	%f61, [%rd66];
	fma.rn.f32 	%f62, %f60, %f61, %f59;
	mul.wide.u32 	%rd67, %r98, 4;
	add.s64 	%rd68, %rd6, %rd67;
	ld.global.f32 	%f63, [%rd68];
	mul.wide.u32 	%rd69, %r134, 4;
	add.s64 	%rd70, %rd1, %rd69;
	ld.global.f32 	%f64, [%rd70];
	fma.rn.f32 	%f111, %f63, %f64, %f62;
	add.s32 	%r149, %r149, 16;
	shl.b32 	%r106, %r77, 4;
	add.s32 	%r148, %r148, %r106;
	add.s32 	%r147, %r147, %r106;
	add.s32 	%r146, %r146, %r106;
	add.s32 	%r145, %r145, %r106;
	add.s32 	%r144, %r144, %r106;
	add.s32 	%r143, %r143, %r106;
	add.s32 	%r142, %r142, %r106;
	add.s32 	%r141, %r141, %r106;
	add.s32 	%r140, %r140, %r106;
	add.s32 	%r139, %r139, %r106;
	add.s32 	%r138, %r138, %r106;
	add.s32 	%r137, %r137, %r106;
	add.s32 	%r136, %r136, %r106;
	add.s32 	%r135, %r135, %r106;
	add.s32 	%r134, %r134, %r106;
	add.s32 	%r133, %r133, %r106;
	add.s32 	%r132, %r132, 16;
	setp.ne.s32 	%p6, %r149, 0;
	@%p6 bra 	$L__BB0_4;
$L__BB0_5:
	and.b32  	%r61, %r78, 15;
	setp.eq.s32 	%p7, %r61, 0;
	@%p7 bra 	$L__BB0_14;
	ld.param.u64 	%rd127, [_Z10matrix_mulPKfS0_Pfiii_param_0];
	cvta.to.global.u64 	%rd2, %rd127;
	and.b32  	%r62, %r78, 7;
	setp.lt.u32 	%p8, %r61, 8;
	@%p8 bra 	$L__BB0_8;
	add.s32 	%r107, %r151, %r5;
	mul.wide.u32 	%rd71, %r107, 4;
	add.s64 	%rd72, %rd2, %rd71;
	ld.global.f32 	%f66, [%rd72];
	mad.lo.s32 	%r108, %r151, %r77, %r3;
	mul.wide.u32 	%rd73, %r108, 4;
	add.s64 	%rd74, %rd1, %rd73;
	ld.global.f32 	%f67, [%rd74];
	fma.rn.f32 	%f68, %f66, %f67, %f111;
	add.s32 	%r109, %r107, 1;
	mul.wide.u32 	%rd75, %r109, 4;
	add.s64 	%rd76, %rd2, %rd75;
	ld.global.f32 	%f69, [%rd76];
	add.s32 	%r110, %r108, %r77;
	mul.wide.u32 	%rd77, %r110, 4;
	add.s64 	%rd78, %rd1, %rd77;
	ld.global.f32 	%f70, [%rd78];
	fma.rn.f32 	%f71, %f69, %f70, %f68;
	add.s32 	%r111, %r107, 2;
	mul.wide.u32 	%rd79, %r111, 4;
	add.s64 	%rd80, %rd2, %rd79;
	ld.global.f32 	%f72, [%rd80];
	add.s32 	%r112, %r110, %r77;
	mul.wide.u32 	%rd81, %r112, 4;
	add.s64 	%rd82, %rd1, %rd81;
	ld.global.f32 	%f73, [%rd82];
	fma.rn.f32 	%f74, %f72, %f73, %f71;
	add.s32 	%r113, %r107, 3;
	mul.wide.u32 	%rd83, %r113, 4;
	add.s64 	%rd84, %rd2, %rd83;
	ld.global.f32 	%f75, [%rd84];
	add.s32 	%r114, %r112, %r77;
	mul.wide.u32 	%rd85, %r114, 4;
	add.s64 	%rd86, %rd1, %rd85;
	ld.global.f32 	%f76, [%rd86];
	fma.rn.f32 	%f77, %f75, %f76, %f74;
	add.s32 	%r115, %r107, 4;
	mul.wide.u32 	%rd87, %r115, 4;
	add.s64 	%rd88, %rd2, %rd87;
	ld.global.f32 	%f78, [%rd88];
	add.s32 	%r116, %r114, %r77;
	mul.wide.u32 	%rd89, %r116, 4;
	add.s64 	%rd90, %rd1, %rd89;
	ld.global.f32 	%f79, [%rd90];
	fma.rn.f32 	%f80, %f78, %f79, %f77;
	add.s32 	%r117, %r107, 5;
	mul.wide.u32 	%rd91, %r117, 4;
	add.s64 	%rd92, %rd2, %rd91;
	ld.global.f32 	%f81, [%rd92];
	add.s32 	%r118, %r116, %r77;
	mul.wide.u32 	%rd93, %r118, 4;
	add.s64 	%rd94, %rd1, %rd93;
	ld.global.f32 	%f82, [%rd94];
	fma.rn.f32 	%f83, %f81, %f82, %f80;
	add.s32 	%r119, %r107, 6;
	mul.wide.u32 	%rd95, %r119, 4;
	add.s64 	%rd96, %rd2, %rd95;
	ld.global.f32 	%f84, [%rd96];
	add.s32 	%r120, %r118, %r77;
	mul.wide.u32 	%rd97, %r120, 4;
	add.s64 	%rd98, %rd1, %rd97;
	ld.global.f32 	%f85, [%rd98];
	fma.rn.f32 	%f86, %f84, %f85, %f83;
	add.s32 	%r121, %r107, 7;
	mul.wide.u32 	%rd99, %r121, 4;
	add.s64 	%rd100, %rd2, %rd99;
	ld.global.f32 	%f87, [%rd100];
	add.s32 	%r122, %r120, %r77;
	mul.wide.u32 	%rd101, %r122, 4;
	add.s64 	%rd102, %rd1, %rd101;
	ld.global.f32 	%f88, [%rd102];
	fma.rn.f32 	%f111, %f87, %f88, %f86;
	add.s32 	%r151, %r151, 8;
$L__BB0_8:
	setp.eq.s32 	%p9, %r62, 0;
	@%p9 bra 	$L__BB0_14;
	and.b32  	%r65, %r78, 3;
	setp.lt.u32 	%p10, %r62, 4;
	@%p10 bra 	$L__BB0_11;
	add.s32 	%r123, %r151, %r5;
	mul.wide.u32 	%rd103, %r123, 4;
	add.s64 	%rd104, %rd2, %rd103;
	ld.global.f32 	%f90, [%rd104];
	mad.lo.s32 	%r124, %r151, %r77, %r3;
	mul.wide.u32 	%rd105, %r124, 4;
	add.s64 	%rd106, %rd1, %rd105;
	ld.global.f32 	%f91, [%rd106];
	fma.rn.f32 	%f92, %f90, %f91, %f111;
	add.s32 	%r125, %r123, 1;
	mul.wide.u32 	%rd107, %r125, 4;
	add.s64 	%rd108, %rd2, %rd107;
	ld.global.f32 	%f93, [%rd108];
	add.s32 	%r126, %r124, %r77;
	mul.wide.u32 	%rd109, %r126, 4;
	add.s64 	%rd110, %rd1, %rd109;
	ld.global.f32 	%f94, [%rd110];
	fma.rn.f32 	%f95, %f93, %f94, %f92;
	add.s32 	%r127, %r123, 2;
	mul.wide.u32 	%rd111, %r127, 4;
	add.s64 	%rd112, %rd2, %rd111;
	ld.global.f32 	%f96, [%rd112];
	add.s32 	%r128, %r126, %r77;
	mul.wide.u32 	%rd113, %r128, 4;
	add.s64 	%rd114, %rd1, %rd113;
	ld.global.f32 	%f97, [%rd114];
	fma.rn.f32 	%f98, %f96, %f97, %f95;
	add.s32 	%r129, %r123, 3;
	mul.wide.u32 	%rd115, %r129, 4;
	add.s64 	%rd116, %rd2, %rd115;
	ld.global.f32 	%f99, [%rd116];
	add.s32 	%r130, %r128, %r77;
	mul.wide.u32 	%rd117, %r130, 4;
	add.s64 	%rd118, %rd1, %rd117;
	ld.global.f32 	%f100, [%rd118];
	fma.rn.f32 	%f111, %f99, %f100, %f98;
	add.s32 	%r151, %r151, 4;
$L__BB0_11:
	setp.eq.s32 	%p11, %r65, 0;
	@%p11 bra 	$L__BB0_14;
	mad.lo.s32 	%r155, %r151, %r77, %r3;
	add.s32 	%r154, %r151, %r5;
	neg.s32 	%r153, %r65;
$L__BB0_13:
	.pragma "nounroll";
	mul.wide.u32 	%rd119, %r154, 4;
	add.s64 	%rd120, %rd2, %rd119;
	ld.global.f32 	%f101, [%rd120];
	mul.wide.u32 	%rd121, %r155, 4;
	add.s64 	%rd122, %rd1, %rd121;
	ld.global.f32 	%f102, [%rd122];
	fma.rn.f32 	%f111, %f101, %f102, %f111;
	add.s32 	%r155, %r155, %r77;
	add.s32 	%r154, %r154, 1;
	add.s32 	%r153, %r153, 1;
	setp.ne.s32 	%p12, %r153, 0;
	@%p12 bra 	$L__BB0_13;
$L__BB0_14:
	ld.param.u64 	%rd128, [_Z10matrix_mulPKfS0_Pfiii_param_2];
	mad.lo.s32 	%r131, %r77, %r4, %r3;
	cvta.to.global.u64 	%rd123, %rd128;
	mul.wide.u32 	%rd124, %r131, 4;
	add.s64 	%rd125, %rd123, %rd124;
	st.global.f32 	[%rd125], %f111;
$L__BB0_15:
	ret;

}
	// .globl	_Z17matrix_mul_sharedPKfS0_Pf
.visible .entry _Z17matrix_mul_sharedPKfS0_Pf(
	.param .u64 .ptr .align 1 _Z17matrix_mul_sharedPKfS0_Pf_param_0,
	.param .u64 .ptr .align 1 _Z17matrix_mul_sharedPKfS0_Pf_param_1,
	.param .u64 .ptr .align 1 _Z17matrix_mul_sharedPKfS0_Pf_param_2
)
{
	.reg .pred 	%p<5>;
	.reg .b32 	%r<35>;
	.reg .b32 	%f<104>;
	.reg .b64 	%rd<19>;
	// demoted variable
	.shared .align 4 .b8 _ZZ17matrix_mul_sharedPKfS0_PfE8shared_a[1024];
	// demoted variable
	.shared .align 4 .b8 _ZZ17matrix_mul_sharedPKfS0_PfE8shared_b[1024];
	ld.param.u64 	%rd4, [_Z17matrix_mul_sharedPKfS0_Pf_param_1];
	cvta.to.global.u64 	%rd1, %rd4;
	mov.u32 	%r16, %ntid.x;
	mov.u32 	%r17, %ctaid.x;
	mov.u32 	%r18, %tid.x;
	mad.lo.s32 	%r1, %r16, %r17, %r18;
	mov.u32 	%r19, %ntid.y;
	mov.u32 	%r20, %ctaid.y;
	mov.u32 	%r21, %tid.y;
	mad.lo.s32 	%r2, %r19, %r20, %r21;
	shl.b32 	%r22, %r2, 10;
	or.b32  	%r33, %r18, %r22;
	shl.b32 	%r23, %r21, 6;
	mov.u32 	%r24, _ZZ17matrix_mul_sharedPKfS0_PfE8shared_a;
	add.s32 	%r4, %r24, %r23;
	shl.b32 	%r25, %r18, 2;
	add.s32 	%r5, %r4, %r25;
	mov.u32 	%r26, _ZZ17matrix_mul_sharedPKfS0_PfE8shared_b;
	add.s32 	%r7, %r26, %r25;
	add.s32 	%r6, %r7, %r23;
	shl.b32 	%r27, %r21, 11;
	add.s32 	%r32, %r1, %r27;
	mov.f32 	%f103, 0f00000000;
	mov.b32 	%r34, 32768;
$L__BB1_1:
	ld.param.u64 	%rd17, [_Z17matrix_mul_sharedPKfS0_Pf_param_0];
	add.s32 	%r28, %r33, 16;
	cvta.to.global.u64 	%rd5, %rd17;
	mul.wide.u32 	%rd6, %r33, 4;
	add.s64 	%rd7, %rd5, %rd6;
	ld.global.f32 	%f4, [%rd7];
	st.shared.f32 	[%r5], %f4;
	add.s32 	%r29, %r32, 32768;
	mul.wide.u32 	%rd8, %r32, 4;
	add.s64 	%rd9, %rd1, %rd8;
	ld.global.f32 	%f5, [%rd9];
	st.shared.f32 	[%r6], %f5;
	bar.sync 	0;
	ld.shared.f32 	%f6, [%r4];
	ld.shared.f32 	%f7, [%r7];
	fma.rn.f32 	%f8, %f6, %f7, %f103;
	ld.shared.f32 	%f9, [%r4+4];
	ld.shared.f32 	%f10, [%r7+64];
	fma.rn.f32 	%f11, %f9, %f10, %f8;
	ld.shared.f32 	%f12, [%r4+8];
	ld.shared.f32 	%f13, [%r7+128];
	fma.rn.f32 	%f14, %f12, %f13, %f11;
	ld.shared.f32 	%f15, [%r4+12];
	ld.shared.f32 	%f16, [%r7+192];
	fma.rn.f32 	%f17, %f15, %f16, %f14;
	ld.shared.f32 	%f18, [%r4+16];
	ld.shared.f32 	%f19, [%r7+256];
	fma.rn.f32 	%f20, %f18, %f19, %f17;
	ld.shared.f32 	%f21, [%r4+20];
	ld.shared.f32 	%f22, [%r7+320];
	fma.rn.f32 	%f23, %f21, %f22, %f20;
	ld.shared.f32 	%f24, [%r4+24];
	ld.shared.f32 	%f25, [%r7+384];
	fma.rn.f32 	%f26, %f24, %f25, %f23;
	ld.shared.f32 	%f27, [%r4+28];
	ld.shared.f32 	%f28, [%r7+448];
	fma.rn.f32 	%f29, %f27, %f28, %f26;
	ld.shared.f32 	%f30, [%r4+32];
	ld.shared.f32 	%f31, [%r7+512];
	fma.rn.f32 	%f32, %f30, %f31, %f29;
	ld.shared.f32 	%f33, [%r4+36];
	ld.shared.f32 	%f34, [%r7+576];
	fma.rn.f32 	%f35, %f33, %f34, %f32;
	ld.shared.f32 	%f36, [%r4+40];
	ld.shared.f32 	%f37, [%r7+640];
	fma.rn.f32 	%f38, %f36, %f37, %f35;
	ld.shared.f32 	%f39, [%r4+44];
	ld.shared.f32 	%f40, [%r7+704];
	fma.rn.f32 	%f41, %f39, %f40, %f38;
	ld.shared.f32 	%f42, [%r4+48];
	ld.shared.f32 	%f43, [%r7+768];
	fma.rn.f32 	%f44, %f42, %f43, %f41;
	ld.shared.f32 	%f45, [%r4+52];
	ld.shared.f32 	%f46, [%r7+832];
	fma.rn.f32 	%f47, %f45, %f46, %f44;
	ld.shared.f32 	%f48, [%r4+56];
	ld.shared.f32 	%f49, [%r7+896];
	fma.rn.f32 	%f50, %f48, %f49, %f47;
	ld.shared.f32 	%f51, [%r4+60];
	ld.shared.f32 	%f52, [%r7+960];
	fma.rn.f32 	%f53, %f51, %f52, %f50;
	bar.sync 	0;
	mul.wide.u32 	%rd10, %r28, 4;
	add.s64 	%rd11, %rd5, %rd10;
	ld.global.f32 	%f54, [%rd11];
	st.shared.f32 	[%r5], %f54;
	mul.wide.u32 	%rd12, %r29, 4;
	add.s64 	%rd13, %rd1, %rd12;
	ld.global.f32 	%f55, [%rd13];
	st.shared.f32 	[%r6], %f55;
	bar.sync 	0;
	ld.shared.f32 	%f56, [%r4];
	ld.shared.f32 	%f57, [%r7];
	fma.rn.f32 	%f58, %f56, %f57, %f53;
	ld.shared.f32 	%f59, [%r4+4];
	ld.shared.f32 	%f60, [%r7+64];
	fma.rn.f32 	%f61, %f59, %f60, %f58;
	ld.shared.f32 	%f62, [%r4+8];
	ld.shared.f32 	%f63, [%r7+128];
	fma.rn.f32 	%f64, %f62, %f63, %f61;
	ld.shared.f32 	%f65, [%r4+12];
	ld.shared.f32 	%f66, [%r7+192];
	fma.rn.f32 	%f67, %f65, %f66, %f64;
	ld.shared.f32 	%f68, [%r4+16];
	ld.shared.f32 	%f69, [%r7+256];
	fma.rn.f32 	%f70, %f68, %f69, %f67;
	ld.shared.f32 	%f71, [%r4+20];
	ld.shared.f32 	%f72, [%r7+320];
	fma.rn.f32 	%f73, %f71, %f72, %f70;
	ld.shared.f32 	%f74, [%r4+24];
	ld.shared.f32 	%f75, [%r7+384];
	fma.rn.f32 	%f76, %f74, %f75, %f73;
	ld.shared.f32 	%f77, [%r4+28];
	ld.shared.f32 	%f78, [%r7+448];
	fma.rn.f32 	%f79, %f77, %f78, %f76;
	ld.shared.f32 	%f80, [%r4+32];
	ld.shared.f32 	%f81, [%r7+512];
	fma.rn.f32 	%f82, %f80, %f81, %f79;
	ld.shared.f32 	%f83, [%r4+36];
	ld.shared.f32 	%f84, [%r7+576];
	fma.rn.f32 	%f85, %f83, %f84, %f82;
	ld.shared.f32 	%f86, [%r4+40];
	ld.shared.f32 	%f87, [%r7+640];
	fma.rn.f32 	%f88, %f86, %f87, %f85;
	ld.shared.f32 	%f89, [%r4+44];
	ld.shared.f32 	%f90, [%r7+704];
	fma.rn.f32 	%f91, %f89, %f90, %f88;
	ld.shared.f32 	%f92, [%r4+48];
	ld.shared.f32 	%f93, [%r7+768];
	fma.rn.f32 	%f94, %f92, %f93, %f91;
	ld.shared.f32 	%f95, [%r4+52];
	ld.shared.f32 	%f96, [%r7+832];
	fma.rn.f32 	%f97, %f95, %f96, %f94;
	ld.shared.f32 	%f98, [%r4+56];
	ld.shared.f32 	%f99, [%r7+896];
	fma.rn.f32 	%f100, %f98, %f99, %f97;
	ld.shared.f32 	%f101, [%r4+60];
	ld.shared.f32 	%f102, [%r7+960];
	fma.rn.f32 	%f103, %f101, %f102, %f100;
	bar.sync 	0;
	add.s32 	%r34, %r34, 65536;
	add.s32 	%r33, %r33, 32;
	add.s32 	%r32, %r32, 65536;
	setp.ne.s32 	%p1, %r34, 2129920;
	@%p1 bra 	$L__BB1_1;
	setp.gt.u32 	%p2, %r2, 1023;
	setp.gt.u32 	%p3, %r1, 2047;
	or.pred  	%p4, %p2, %p3;
	@%p4 bra 	$L__BB1_4;
	ld.param.u64 	%rd18, [_Z17matrix_mul_sharedPKfS0_Pf_param_2];
	shl.b32 	%r30, %r2, 11;
	add.s32 	%r31, %r30, %r1;
	cvta.to.global.u64 	%rd14, %rd18;
	mul.wide.u32 	%rd15, %r31, 4;
	add.s64 	%rd16, %rd14, %rd15;
	st.global.f32 	[%rd16], %f103;
$L__BB1_4:
	ret;

}


// ===== COMPILED SASS (sm_100) =====

	.target	sm_100

	.elftype	@"ET_EXEC"


//--------------------- .note.nv.tkinfo           --------------------------
	.section	.note.nv.tkinfo,"",@"SHT_NOTE"
	.sectionflags	@"SHF_NOTE_NV_TKINFO"
	.tkinfo
        /*0018*/ 	.word	0x00000002
        /*0030*/ 	.string	""
        /*0030*/ 	.string	"ptxas"
        /*0030*/ 	.string	"Cuda compilation tools, release 13.0, V13.0.88"
        /*0030*/ 	.string	"Build cuda_13.0.r13.0/compiler.36424714_0"
        /*0030*/ 	.string	"-arch sm_100 -m 64 "



//--------------------- .note.nv.cuinfo           --------------------------
	.section	.note.nv.cuinfo,"",@"SHT_NOTE"
	.sectionflags	@"SHF_NOTE_NV_CUINFO"
        /*0018*/ 	.short	0x0002
        /*001a*/ 	.short	0x0064
        /*001c*/ 	.short	0x0082
	.zero		2


//--------------------- .nv.info                  --------------------------
	.section	.nv.info,"",@"SHT_CUDA_INFO"
	.align	4


	//----- nvinfo : EIATTR_REGCOUNT
	.align		4
        /*0000*/ 	.byte	0x04, 0x2f
        /*0002*/ 	.short	(.L_1 - .L_0)
	.align		4
.L_0:
        /*0004*/ 	.word	index@(_Z10matrix_mulPKfS0_Pfiii)
        /*0008*/ 	.word	0x00000028


	//----- nvinfo : EIATTR_FRAME_SIZE
	.align		4
.L_1:
        /*000c*/ 	.byte	0x04, 0x11
        /*000e*/ 	.short	(.L_3 - .L_2)
	.align		4
.L_2:
        /*0010*/ 	.word	index@(_Z10matrix_mulPKfS0_Pfiii)
        /*0014*/ 	.word	0x00000000


	//----- nvinfo : EIATTR_REGCOUNT
	.align		4
.L_3:
        /*0018*/ 	.byte	0x04, 0x2f
        /*001a*/ 	.short	(.L_5 - .L_4)
	.align		4
.L_4:
        /*001c*/ 	.word	index@(_Z17matrix_mul_sharedPKfS0_Pf)
        /*0020*/ 	.word	0x00000020


	//----- nvinfo : EIATTR_FRAME_SIZE
	.align		4
.L_5:
        /*0024*/ 	.byte	0x04, 0x11
        /*0026*/ 	.short	(.L_7 - .L_6)
	.align		4
.L_6:
        /*0028*/ 	.word	index@(_Z17matrix_mul_sharedPKfS0_Pf)
        /*002c*/ 	.word	0x00000000


	//----- nvinfo : EIATTR_MIN_STACK_SIZE
	.align		4
.L_7:
        /*0030*/ 	.byte	0x04, 0x12
        /*0032*/ 	.short	(.L_9 - .L_8)
	.align		4
.L_8:
        /*0034*/ 	.word	index@(_Z17matrix_mul_sharedPKfS0_Pf)
        /*0038*/ 	.word	0x00000000


	//----- nvinfo : EIATTR_MIN_STACK_SIZE
	.align		4
.L_9:
        /*003c*/ 	.byte	0x04, 0x12
        /*003e*/ 	.short	(.L_11 - .L_10)
	.align		4
.L_10:
        /*0040*/ 	.word	index@(_Z10matrix_mulPKfS0_Pfiii)
        /*0044*/ 	.word	0x00000000
.L_11:


//--------------------- .nv.compat                --------------------------
	.section	.nv.compat,"",@"SHT_CUDA_COMPAT_INFO"
	.align	4
        /*0000*/ 	.byte	0x02, 0x09, 0x00, 0x00, 0x02, 0x02, 0x01, 0x00, 0x02, 0x05, 0x05, 0x00, 0x03, 0x07, 0x01, 0x01
        /*0010*/ 	.byte	0x02, 0x03, 0x00, 0x00, 0x02, 0x06, 0x01, 0x00, 0x04, 0x0b, 0x08, 0x00, 0x09, 0x00, 0x00, 0x00
        /*0020*/ 	.byte	0x00, 0x00, 0x00, 0x00


//--------------------- .nv.info._Z17matrix_mul_sharedPKfS0_Pf --------------------------
	.section	.nv.info._Z17matrix_mul_sharedPKfS0_Pf,"",@"SHT_CUDA_INFO"
	.sectionflags	@""
	.align	4


	//----- nvinfo : EIATTR_CUDA_API_VERSION
	.align		4
        /*0000*/ 	.byte	0x04, 0x37
        /*0002*/ 	.short	(.L_13 - .L_12)
.L_12:
        /*0004*/ 	.word	0x00000082


	//----- nvinfo : EIATTR_KPARAM_INFO
	.align		4
.L_13:
        /*0008*/ 	.byte	0x04, 0x17
        /*000a*/ 	.short	(.L_15 - .L_14)
.L_14:
        /*000c*/ 	.word	0x00000000
        /*0010*/ 	.short	0x0002
        /*0012*/ 	.short	0x0010
        /*0014*/ 	.byte	0x00, 0xf5, 0x21, 0x00


	//----- nvinfo : EIATTR_KPARAM_INFO
	.align		4
.L_15:
        /*0018*/ 	.byte	0x04, 0x17
        /*001a*/ 	.short	(.L_17 - .L_16)
.L_16:
        /*001c*/ 	.word	0x00000000
        /*0020*/ 	.short	0x0001
        /*0022*/ 	.short	0x0008
        /*0024*/ 	.byte	0x00, 0xf5, 0x21, 0x00


	//----- nvinfo : EIATTR_KPARAM_INFO
	.align		4
.L_17:
        /*0028*/ 	.byte	0x04, 0x17
        /*002a*/ 	.short	(.L_19 - .L_18)
.L_18:
        /*002c*/ 	.word	0x00000000
        /*0030*/ 	.short	0x0000
        /*0032*/ 	.short	0x0000
        /*0034*/ 	.byte	0x00, 0xf5, 0x21, 0x00


	//----- nvinfo : EIATTR_SPARSE_MMA_MASK
	.align		4
.L_19:
        /*0038*/ 	.byte	0x03, 0x50
        /*003a*/ 	.short	0x0000


	//----- nvinfo : EIATTR_MAXREG_COUNT
	.align		4
        /*003c*/ 	.byte	0x03, 0x1b
        /*003e*/ 	.short	0x00ff


	//----- nvinfo : EIATTR_NUM_BARRIERS
	.align		4
        /*0040*/ 	.byte	0x02, 0x4c
        /*0042*/ 	.byte	0x01
	.zero		1


	//----- nvinfo : EIATTR_MERCURY_ISA_VERSION
	.align		4
        /*0044*/ 	.byte	0x03, 0x5f
        /*0046*/ 	.short	0x0101


	//----- nvinfo : EIATTR_VRC_CTA_INIT_COUNT
	.align		4
        /*0048*/ 	.byte	0x02, 0x4a
	.zero		1
	.zero		1


	//----- nvinfo : EIATTR_EXIT_INSTR_OFFSETS
	.align		4
        /*004c*/ 	.byte	0x04, 0x1c
        /*004e*/ 	.short	(.L_21 - .L_20)


	//   ....[0]....
.L_20:
        /*0050*/ 	.word	0x000007b0


	//   ....[1]....
        /*0054*/ 	.word	0x00000800


	//----- nvinfo : EIATTR_CBANK_PARAM_SIZE
	.align		4
.L_21:
        /*0058*/ 	.byte	0x03, 0x19
        /*005a*/ 	.short	0x0018


	//----- nvinfo : EIATTR_PARAM_CBANK
	.align		4
        /*005c*/ 	.byte	0x04, 0x0a
        /*005e*/ 	.short	(.L_23 - .L_22)
	.align		4
.L_22:
        /*0060*/ 	.word	index@(.nv.constant0._Z17matrix_mul_sharedPKfS0_Pf)
        /*0064*/ 	.short	0x0380
        /*0066*/ 	.short	0x0018


	//----- nvinfo : EIATTR_SW_WAR
	.align		4
.L_23:
        /*0068*/ 	.byte	0x04, 0x36
        /*006a*/ 	.short	(.L_25 - .L_24)
.L_24:
        /*006c*/ 	.word	0x00000008
.L_25:


//--------------------- .nv.info._Z10matrix_mulPKfS0_Pfiii --------------------------
	.section	.nv.info._Z10matrix_mulPKfS0_Pfiii,"",@"SHT_CUDA_INFO"
	.sectionflags	@""
	.align	4


	//----- nvinfo : EIATTR_CUDA_API_VERSION
	.align		4
        /*0000*/ 	.byte	0x04, 0x37
        /*0002*/ 	.short	(.L_27 - .L_26)
.L_26:
        /*0004*/ 	.word	0x00000082


	//----- nvinfo : EIATTR_KPARAM_INFO
	.align		4
.L_27:
        /*0008*/ 	.byte	0x04, 0x17
        /*000a*/ 	.short	(.L_29 - .L_28)
.L_28:
        /*000c*/ 	.word	0x00000000
        /*0010*/ 	.short	0x0005
        /*0012*/ 	.short	0x0020
        /*0014*/ 	.byte	0x00, 0xf0, 0x11, 0x00


	//----- nvinfo : EIATTR_KPARAM_INFO
	.align		4
.L_29:
        /*0018*/ 	.byte	0x04, 0x17
        /*001a*/ 	.short	(.L_31 - .L_30)
.L_30:
        /*001c*/ 	.word	0x00000000
        /*0020*/ 	.short	0x0004
        /*0022*/ 	.short	0x001c
        /*0024*/ 	.byte	0x00, 0xf0, 0x11, 0x00


	//----- nvinfo : EIATTR_KPARAM_INFO
	.align		4
.L_31:
        /*0028*/ 	.byte	0x04, 0x17
        /*002a*/ 	.short	(.L_33 - .L_32)
.L_32:
        /*002c*/ 	.word	0x00000000
        /*0030*/ 	.short	0x0003
        /*0032*/ 	.short	0x0018
        /*0034*/ 	.byte	0x00, 0xf0, 0x11, 0x00


	//----- nvinfo : EIATTR_KPARAM_INFO
	.align		4
.L_33:
        /*0038*/ 	.byte	0x04, 0x17
        /*003a*/ 	.short	(.L_35 - .L_34)
.L_34:
        /*003c*/ 	.word	0x00000000
        /*0040*/ 	.short	0x0002
        /*0042*/ 	.short	0x0010
        /*0044*/ 	.byte	0x00, 0xf5, 0x21, 0x00


	//----- nvinfo : EIATTR_KPARAM_INFO
	.align		4
.L_35:
        /*0048*/ 	.byte	0x04, 0x17
        /*004a*/ 	.short	(.L_37 - .L_36)
.L_36:
        /*004c*/ 	.word	0x00000000
        /*0050*/ 	.short	0x0001
        /*0052*/ 	.short	0x0008
        /*0054*/ 	.byte	0x00, 0xf5, 0x21, 0x00


	//----- nvinfo : EIATTR_KPARAM_INFO
	.align		4
.L_37:
        /*0058*/ 	.byte	0x04, 0x17
        /*005a*/ 	.short	(.L_39 - .L_38)
.L_38:
        /*005c*/ 	.word	0x00000000
        /*0060*/ 	.short	0x0000
        /*0062*/ 	.short	0x0000
        /*0064*/ 	.byte	0x00, 0xf5, 0x21, 0x00


	//----- nvinfo : EIATTR_SPARSE_MMA_MASK
	.align		4
.L_39:
        /*0068*/ 	.byte	0x03, 0x50
        /*006a*/ 	.short	0x0000


	//----- nvinfo : EIATTR_MAXREG_COUNT
	.align		4
        /*006c*/ 	.byte	0x03, 0x1b
        /*006e*/ 	.short	0x00ff


	//----- nvinfo : EIATTR_MERCURY_ISA_VERSION
	.align		4
        /*0070*/ 	.byte	0x03, 0x5f
        /*0072*/ 	.short	0x0101


	//----- nvinfo : EIATTR_VRC_CTA_INIT_COUNT
	.align		4
        /*0074*/ 	.byte	0x02, 0x4a
	.zero		1
	.zero		1


	//----- nvinfo : EIATTR_EXIT_INSTR_OFFSETS
	.align		4
        /*0078*/ 	.byte	0x04, 0x1c
        /*007a*/ 	.short	(.L_41 - .L_40)


	//   ....[0]....
.L_40:
        /*007c*/ 	.word	0x000000d0


	//   ....[1]....
        /*0080*/ 	.word	0x000011c0


	//----- nvinfo : EIATTR_CBANK_PARAM_SIZE
	.align		4
.L_41:
        /*0084*/ 	.byte	0x03, 0x19
        /*0086*/ 	.short	0x0024


	//----- nvinfo : EIATTR_PARAM_CBANK
	.align		4
        /*0088*/ 	.byte	0x04, 0x0a
        /*008a*/ 	.short	(.L_43 - .L_42)
	.align		4
.L_42:
        /*008c*/ 	.word	index@(.nv.constant0._Z10matrix_mulPKfS0_Pfiii)
        /*0090*/ 	.short	0x0380
        /*0092*/ 	.short	0x0024


	//----- nvinfo : EIATTR_SW_WAR
	.align		4
.L_43:
        /*0094*/ 	.byte	0x04, 0x36
        /*0096*/ 	.short	(.L_45 - .L_44)
.L_44:
        /*0098*/ 	.word	0x00000008
.L_45:


//--------------------- .nv.callgraph             --------------------------
	.section	.nv.callgraph,"",@"SHT_CUDA_CALLGRAPH"
	.align	4
	.sectionentsize	8
	.align		4
        /*0000*/ 	.word	0x00000000
	.align		4
        /*0004*/ 	.word	0xffffffff
	.align		4
        /*0008*/ 	.word	0x00000000
	.align		4
        /*000c*/ 	.word	0xfffffffe
	.align		4
        /*0010*/ 	.word	0x00000000
	.align		4
        /*0014*/ 	.word	0xfffffffd
	.align		4
        /*0018*/ 	.word	0x00000000
	.align		4
        /*001c*/ 	.word	0xfffffffc


//--------------------- .text._Z17matrix_mul_sharedPKfS0_Pf --------------------------
	.section	.text._Z17matrix_mul_sharedPKfS0_Pf,"ax",@progbits
	.align	128
        .global         _Z17matrix_mul_sharedPKfS0_Pf
        .type           _Z17matrix_mul_sharedPKfS0_Pf,@function
        .size           _Z17matrix_mul_sharedPKfS0_Pf,(.L_x_9 - _Z17matrix_mul_sharedPKfS0_Pf)
        .other          _Z17matrix_mul_sharedPKfS0_Pf,@"STO_CUDA_ENTRY STV_DEFAULT"
_Z17matrix_mul_sharedPKfS0_Pf:
.text._Z17matrix_mul_sharedPKfS0_Pf:
[----:B------:R-:W-:Y:S01]  /*0000*/  LDC R1, c[0x0][0x37c] ;  /* 0x0000df00ff017b82 */ /* 0x000fe20000000800 */
[----:B------:R-:W0:Y:S07]  /*0010*/  S2R R7, SR_CTAID.Y ;  /* 0x0000000000077919 */ /* 0x000e2e0000002600 */
[----:B------:R-:W1:Y:S01]  /*0020*/  S2UR UR6, SR_CgaCtaId ;  /* 0x00000000000679c3 */ /* 0x000e620000008800 */
[----:B------:R-:W2:Y:S01]  /*0030*/  LDCU UR7, c[0x0][0x360] ;  /* 0x00006c00ff0777ac */ /* 0x000ea20008000800 */
[----:B------:R-:W-:Y:S01]  /*0040*/  HFMA2 R23, -RZ, RZ, 0, 0 ;  /* 0x00000000ff177431 */ /* 0x000fe200000001ff */
[----:B------:R-:W0:Y:S01]  /*0050*/  S2R R3, SR_TID.Y ;  /* 0x0000000000037919 */ /* 0x000e220000002200 */
[----:B------:R-:W0:Y:S01]  /*0060*/  LDCU UR10, c[0x0][0x364] ;  /* 0x00006c80ff0a77ac */ /* 0x000e220008000800 */
[----:B------:R-:W2:Y:S03]  /*0070*/  S2R R16, SR_CTAID.X ;  /* 0x0000000000107919 */ /* 0x000ea60000002500 */
[----:B------:R-:W3:Y:S01]  /*0080*/  LDC.64 R20, c[0x0][0x380] ;  /* 0x0000e000ff147b82 */ /* 0x000ee20000000a00 */
[----:B------:R-:W-:Y:S01]  /*0090*/  UMOV UR4, 0x400 ;  /* 0x0000040000047882 */ /* 0x000fe20000000000 */
[----:B------:R-:W4:Y:S01]  /*00a0*/  LDCU.64 UR8, c[0x0][0x358] ;  /* 0x00006b00ff0877ac */ /* 0x000f220008000a00 */
[----:B------:R-:W2:Y:S01]  /*00b0*/  S2R R5, SR_TID.X ;  /* 0x0000000000057919 */ /* 0x000ea20000002100 */
[----:B------:R-:W-:-:S04]  /*00c0*/  UIADD3 UR5, UPT, UPT, UR4, 0x400, URZ ;  /* 0x0000040004057890 */ /* 0x000fc8000fffe0ff */
[----:B------:R-:W3:Y:S01]  /*00d0*/  LDC.64 R18, c[0x0][0x388] ;  /* 0x0000e200ff127b82 */ /* 0x000ee20000000a00 */
[----:B-1----:R-:W-:Y:S02]  /*00e0*/  ULEA UR4, UR6, UR4, 0x18 ;  /* 0x0000000406047291 */ /* 0x002fe4000f8ec0ff */
[----:B------:R-:W-:Y:S01]  /*00f0*/  ULEA UR5, UR6, UR5, 0x18 ;  /* 0x0000000506057291 */ /* 0x000fe2000f8ec0ff */
[----:B0-----:R-:W-:-:S03]  /*0100*/  IMAD R7, R7, UR10, R3 ;  /* 0x0000000a07077c24 */ /* 0x001fc6000f8e0203 */
[----:B------:R-:W-:Y:S01]  /*0110*/  LEA R6, R3, UR4, 0x6 ;  /* 0x0000000403067c11 */ /* 0x000fe2000f8e30ff */
[----:B------:R-:W-:Y:S01]  /*0120*/  UMOV UR4, 0x8000 ;  /* 0x0000800000047882 */ /* 0x000fe20000000000 */
[----:B------:R-:W-:Y:S01]  /*0130*/  SHF.L.U32 R0, R7, 0xa, RZ ;  /* 0x0000000a07007819 */ /* 0x000fe200000006ff */
[----:B--2---:R-:W-:Y:S01]  /*0140*/  IMAD R16, R16, UR7, R5 ;  /* 0x0000000710107c24 */ /* 0x004fe2000f8e0205 */
[C---:B------:R-:W-:Y:S02]  /*0150*/  LEA R2, R5.reuse, UR5, 0x2 ;  /* 0x0000000505027c11 */ /* 0x040fe4000f8e10ff */
[----:B------:R-:W-:Y:S02]  /*0160*/  LOP3.LUT R0, R5, R0, RZ, 0xfc, !PT ;  /* 0x0000000005007212 */ /* 0x000fe400078efcff */
[----:B------:R-:W-:Y:S02]  /*0170*/  LEA R4, R3, R16, 0xb ;  /* 0x0000001003047211 */ /* 0x000fe400078e58ff */
[----:B------:R-:W-:-:S02]  /*0180*/  LEA R5, R5, R6, 0x2 ;  /* 0x0000000605057211 */ /* 0x000fc400078e10ff */
[----:B----4-:R-:W-:-:S07]  /*0190*/  LEA R3, R3, R2, 0x6 ;  /* 0x0000000203037211 */ /* 0x010fce00078e30ff */
.L_x_0:
[----:B---3--:R-:W-:-:S04]  /*01a0*/  IMAD.WIDE.U32 R8, R0, 0x4, R20 ;  /* 0x0000000400087825 */ /* 0x008fc800078e0014 */
[----:B------:R-:W-:Y:S01]  /*01b0*/  IMAD.WIDE.U32 R26, R4, 0x4, R18 ;  /* 0x00000004041a7825 */ /* 0x000fe200078e0012 */
[----:B------:R-:W2:Y:S05]  /*01c0*/  LDG.E R22, desc[UR8][R8.64] ;  /* 0x0000000808167981 */ /* 0x000eaa000c1e1900 */
[----:B------:R-:W3:Y:S04]  /*01d0*/  LDG.E R26, desc[UR8][R26.64] ;  /* 0x000000081a1a7981 */ /* 0x000ee8000c1e1900 */
[----:B--2---:R-:W-:Y:S04]  /*01e0*/  STS [R5], R22 ;  /* 0x0000001605007388 */ /* 0x004fe80000000800 */
[----:B---3--:R-:W-:Y:S01]  /*01f0*/  STS [R3], R26 ;  /* 0x0000001a03007388 */ /* 0x008fe20000000800 */
[----:B------:R-:W-:Y:S06]  /*0200*/  BAR.SYNC.DEFER_BLOCKING 0x0 ;  /* 0x0000000000007b1d */ /* 0x000fec0000010000 */
[----:B------:R-:W-:Y:S04]  /*0210*/  LDS R28, [R2] ;  /* 0x00000000021c7984 */ /* 0x000fe80000000800 */
[----:B------:R-:W0:Y:S04]  /*0220*/  LDS.128 R12, [R6] ;  /* 0x00000000060c7984 */ /* 0x000e280000000c00 */
[----:B------:R-:W1:Y:S04]  /*0230*/  LDS R29, [R2+0x40] ;  /* 0x00004000021d7984 */ /* 0x000e680000000800 */
[----:B------:R-:W2:Y:S04]  /*0240*/  LDS R25, [R2+0x80] ;  /* 0x0000800002197984 */ /* 0x000ea80000000800 */
[----:B------:R-:W3:Y:S04]  /*0250*/  LDS R24, [R2+0xc0] ;  /* 0x0000c00002187984 */ /* 0x000ee80000000800 */
[----:B------:R-:W-:Y:S04]  /*0260*/  LDS R17, [R2+0x100] ;  /* 0x0001000002117984 */ /* 0x000fe80000000800 */
[----:B------:R-:W4:Y:S04]  /*0270*/  LDS.128 R8, [R6+0x10] ;  /* 0x0000100006087984 */ /* 0x000f280000000c00 */
[----:B------:R-:W5:Y:S04]  /*0280*/  LDS R22, [R2+0x140] ;  /* 0x0001400002167984 */ /* 0x000f680000000800 */
[----:B------:R-:W-:Y:S01]  /*0290*/  LDS R26, [R2+0x1c0] ;  /* 0x0001c000021a7984 */ /* 0x000fe20000000800 */
[----:B0-----:R-:W-:-:S03]  /*02a0*/  FFMA R12, R12, R28, R23 ;  /* 0x0000001c0c0c7223 */ /* 0x001fc60000000017 */
[----:B------:R-:W0:Y:S01]  /*02b0*/  LDS R23, [R2+0x180] ;  /* 0x0001800002177984 */ /* 0x000e220000000800 */
[----:B-1----:R-:W-:-:S03]  /*02c0*/  FFMA R12, R29, R13, R12 ;  /* 0x0000000d1d0c7223 */ /* 0x002fc6000000000c */
[----:B------:R-:W-:Y:S01]  /*02d0*/  LDS R28, [R2+0x340] ;  /* 0x00034000021c7984 */ /* 0x000fe20000000800 */
[----:B--2---:R-:W-:-:S04]  /*02e0*/  FFMA R25, R25, R14, R12 ;  /* 0x0000000e19197223 */ /* 0x004fc8000000000c */
[----:B---3--:R-:W-:Y:S02]  /*02f0*/  FFMA R27, R24, R15, R25 ;  /* 0x0000000f181b7223 */ /* 0x008fe40000000019 */
[----:B------:R-:W-:Y:S04]  /*0300*/  LDS R25, [R2+0x200] ;  /* 0x0002000002197984 */ /* 0x000fe80000000800 */
[----:B------:R-:W1:Y:S01]  /*0310*/  LDS.128 R12, [R6+0x20] ;  /* 0x00002000060c7984 */ /* 0x000e620000000c00 */
[----:B----4-:R-:W-:-:S03]  /*0320*/  FFMA R27, R8, R17, R27 ;  /* 0x00000011081b7223 */ /* 0x010fc6000000001b */
[----:B------:R-:W2:Y:S01]  /*0330*/  LDS R8, [R2+0x240] ;  /* 0x0002400002087984 */ /* 0x000ea20000000800 */
[----:B-----5:R-:W-:-:S03]  /*0340*/  FFMA R22, R22, R9, R27 ;  /* 0x0000000916167223 */ /* 0x020fc6000000001b */
[----:B------:R-:W3:Y:S01]  /*0350*/  LDS R17, [R2+0x280] ;  /* 0x0002800002117984 */ /* 0x000ee20000000800 */
[----:B0-----:R-:W-:-:S04]  /*0360*/  FFMA R23, R23, R10, R22 ;  /* 0x0000000a17177223 */ /* 0x001fc80000000016 */
[----:B------:R-:W-:Y:S01]  /*0370*/  FFMA R11, R26, R11, R23 ;  /* 0x0000000b1a0b7223 */ /* 0x000fe20000000017 */
[----:B------:R-:W-:Y:S01]  /*0380*/  IADD3 R23, PT, PT, R0, 0x10, RZ ;  /* 0x0000001000177810 */ /* 0x000fe20007ffe0ff */
[----:B------:R-:W-:Y:S04]  /*0390*/  LDS R26, [R2+0x3c0] ;  /* 0x0003c000021a7984 */ /* 0x000fe80000000800 */
[----:B------:R-:W-:-:S04]  /*03a0*/  IMAD.WIDE.U32 R22, R23, 0x4, R20 ;  /* 0x0000000417167825 */ /* 0x000fc800078e0014 */
[----:B-1----:R-:W-:Y:S01]  /*03b0*/  FFMA R11, R12, R25, R11 ;  /* 0x000000190c0b7223 */ /* 0x002fe2000000000b */
[----:B------:R-:W-:Y:S01]  /*03c0*/  IADD3 R25, PT, PT, R4, 0x8000, RZ ;  /* 0x0000800004197810 */ /* 0x000fe20007ffe0ff */
[----:B------:R-:W0:Y:S02]  /*03d0*/  LDS R12, [R2+0x2c0] ;  /* 0x0002c000020c7984 */ /* 0x000e240000000800 */
[----:B--2---:R-:W-:Y:S02]  /*03e0*/  FFMA R8, R8, R13, R11 ;  /* 0x0000000d08087223 */ /* 0x004fe4000000000b */
[----:B------:R-:W-:Y:S02]  /*03f0*/  LDS R13, [R2+0x300] ;  /* 0x00030000020d7984 */ /* 0x000fe40000000800 */
[----:B---3--:R-:W-:Y:S02]  /*0400*/  FFMA R27, R17, R14, R8 ;  /* 0x0000000e111b7223 */ /* 0x008fe40000000008 */
[----:B------:R-:W-:Y:S04]  /*0410*/  LDS R17, [R2+0x380] ;  /* 0x0003800002117984 */ /* 0x000fe80000000800 */
[----:B------:R-:W1:Y:S01]  /*0420*/  LDS.128 R8, [R6+0x30] ;  /* 0x0000300006087984 */ /* 0x000e620000000c00 */
[----:B------:R-:W-:Y:S01]  /*0430*/  BAR.SYNC.DEFER_BLOCKING 0x0 ;  /* 0x0000000000007b1d */ /* 0x000fe20000010000 */
[----:B------:R-:W-:-:S05]  /*0440*/  IMAD.WIDE.U32 R24, R25, 0x4, R18 ;  /* 0x0000000419187825 */ /* 0x000fca00078e0012 */
[----:B------:R-:W2:Y:S04]  /*0450*/  LDG.E R22, desc[UR8][R22.64] ;  /* 0x0000000816167981 */ /* 0x000ea8000c1e1900 */
[----:B------:R3:W4:Y:S01]  /*0460*/  LDG.E R24, desc[UR8][R24.64] ;  /* 0x0000000818187981 */ /* 0x000722000c1e1900 */
[----:B0-----:R-:W-:Y:S01]  /*0470*/  FFMA R15, R12, R15, R27 ;  /* 0x0000000f0c0f7223 */ /* 0x001fe2000000001b */
[----:B------:R-:W-:Y:S01]  /*0480*/  UIADD3 UR4, UPT, UPT, UR4, 0x10000, URZ ;  /* 0x0001000004047890 */ /* 0x000fe2000fffe0ff */
[----:B------:R-:W-:Y:S02]  /*0490*/  IADD3 R0, PT, PT, R0, 0x20, RZ ;  /* 0x0000002000007810 */ /* 0x000fe40007ffe0ff */
[----:B------:R-:W-:Y:S01]  /*04a0*/  IADD3 R4, PT, PT, R4, 0x10000, RZ ;  /* 0x0001000004047810 */ /* 0x000fe20007ffe0ff */
[----:B------:R-:W-:Y:S01]  /*04b0*/  UISETP.NE.AND UP0, UPT, UR4, 0x208000, UPT ;  /* 0x002080000400788c */ /* 0x000fe2000bf05270 */
[----:B-1----:R-:W-:-:S04]  /*04c0*/  FFMA R8, R8, R13, R15 ;  /* 0x0000000d08087223 */ /* 0x002fc8000000000f */
[----:B------:R-:W-:-:S04]  /*04d0*/  FFMA R8, R28, R9, R8 ;  /* 0x000000091c087223 */ /* 0x000fc80000000008 */
[----:B------:R-:W-:-:S04]  /*04e0*/  FFMA R17, R17, R10, R8 ;  /* 0x0000000a11117223 */ /* 0x000fc80000000008 */
[----:B---3--:R-:W-:Y:S01]  /*04f0*/  FFMA R25, R26, R11, R17 ;  /* 0x0000000b1a197223 */ /* 0x008fe20000000011 */
[----:B--2---:R-:W-:Y:S04]  /*0500*/  STS [R5], R22 ;  /* 0x0000001605007388 */ /* 0x004fe80000000800 */
[----:B----4-:R-:W-:Y:S01]  /*0510*/  STS [R3], R24 ;  /* 0x0000001803007388 */ /* 0x010fe20000000800 */
        /* <DEDUP_REMOVED lines=9> */
[----:B------:R-:W-:Y:S04]  /*05b0*/  LDS R26, [R2+0x1c0] ;  /* 0x0001c000021a7984 */ /* 0x000fe80000000800 */
[----:B------:R-:W-:Y:S01]  /*05c0*/  LDS R28, [R2+0x380] ;  /* 0x00038000021c7984 */ /* 0x000fe20000000800 */
[----:B0-----:R-:W-:-:S03]  /*05d0*/  FFMA R12, R12, R27, R25 ;  /* 0x0000001b0c0c7223 */ /* 0x001fc60000000019 */
[----:B------:R-:W0:Y:S01]  /*05e0*/  LDS R25, [R2+0x180] ;  /* 0x0001800002197984 */ /* 0x000e220000000800 */
[----:B-1----:R-:W-:-:S04]  /*05f0*/  FFMA R12, R29, R13, R12 ;  /* 0x0000000d1d0c7223 */ /* 0x002fc8000000000c */
        /* <DEDUP_REMOVED lines=8> */
[----:B0-----:R-:W-:-:S03]  /*0680*/  FFMA R25, R25, R10, R22 ;  /* 0x0000000a19197223 */ /* 0x001fc60000000016 */
[----:B------:R-:W0:Y:S01]  /*0690*/  LDS R22, [R2+0x2c0] ;  /* 0x0002c00002167984 */ /* 0x000e220000000800 */
[----:B------:R-:W-:-:S03]  /*06a0*/  FFMA R27, R26, R11, R25 ;  /* 0x0000000b1a1b7223 */ /* 0x000fc60000000019 */
[----:B------:R-:W-:Y:S04]  /*06b0*/  LDS R25, [R2+0x300] ;  /* 0x0003000002197984 */ /* 0x000fe80000000800 */
[----:B------:R-:W4:Y:S01]  /*06c0*/  LDS.128 R8, [R6+0x30] ;  /* 0x0000300006087984 */ /* 0x000f220000000c00 */
[----:B-1----:R-:W-:-:S03]  /*06d0*/  FFMA R23, R12, R23, R27 ;  /* 0x000000170c177223 */ /* 0x002fc6000000001b */
[----:B------:R-:W1:Y:S01]  /*06e0*/  LDS R12, [R2+0x340] ;  /* 0x00034000020c7984 */ /* 0x000e620000000800 */
[----:B--2---:R-:W-:-:S03]  /*06f0*/  FFMA R26, R24, R13, R23 ;  /* 0x0000000d181a7223 */ /* 0x004fc60000000017 */
[----:B------:R-:W2:Y:S01]  /*0700*/  LDS R24, [R2+0x3c0] ;  /* 0x0003c00002187984 */ /* 0x000ea20000000800 */
[----:B---3--:R-:W-:-:S04]  /*0710*/  FFMA R17, R17, R14, R26 ;  /* 0x0000000e11117223 */ /* 0x008fc8000000001a */
[----:B0-----:R-:W-:-:S04]  /*0720*/  FFMA R15, R22, R15, R17 ;  /* 0x0000000f160f7223 */ /* 0x001fc80000000011 */
[----:B----4-:R-:W-:-:S04]  /*0730*/  FFMA R15, R8, R25, R15 ;  /* 0x00000019080f7223 */ /* 0x010fc8000000000f */
[----:B-1----:R-:W-:-:S04]  /*0740*/  FFMA R9, R12, R9, R15 ;  /* 0x000000090c097223 */ /* 0x002fc8000000000f */
[----:B------:R-:W-:-:S04]  /*0750*/  FFMA R9, R28, R10, R9 ;  /* 0x0000000a1c097223 */ /* 0x000fc80000000009 */
[----:B--2---:R-:W-:Y:S01]  /*0760*/  FFMA R23, R24, R11, R9 ;  /* 0x0000000b18177223 */ /* 0x004fe20000000009 */
[----:B------:R-:W-:Y:S06]  /*0770*/  BAR.SYNC.DEFER_BLOCKING 0x0 ;  /* 0x0000000000007b1d */ /* 0x000fec0000010000 */
[----:B------:R-:W-:Y:S05]  /*0780*/  BRA.U UP0, `(.L_x_0) ;  /* 0xfffffff900847547 */ /* 0x000fea000b83ffff */
[----:B------:R-:W-:-:S04]  /*0790*/  ISETP.GT.U32.AND P0, PT, R16, 0x7ff, PT ;  /* 0x000007ff1000780c */ /* 0x000fc80003f04070 */
[----:B------:R-:W-:-:S13]  /*07a0*/  ISETP.GT.U32.OR P0, PT, R7, 0x3ff, P0 ;  /* 0x000003ff0700780c */ /* 0x000fda0000704470 */
[----:B------:R-:W-:Y:S05]  /*07b0*/  @P0 EXIT ;  /* 0x000000000000094d */ /* 0x000fea0003800000 */
[----:B------:R-:W0:Y:S01]  /*07c0*/  LDC.64 R2, c[0x0][0x390] ;  /* 0x0000e400ff027b82 */ /* 0x000e220000000a00 */
[----:B------:R-:W-:-:S05]  /*07d0*/  LEA R7, R7, R16, 0xb ;  /* 0x0000001007077211 */ /* 0x000fca00078e58ff */
[----:B0-----:R-:W-:-:S05]  /*07e0*/  IMAD.WIDE.U32 R2, R7, 0x4, R2 ;  /* 0x0000000407027825 */ /* 0x001fca00078e0002 */
[----:B------:R-:W-:Y:S01]  /*07f0*/  STG.E desc[UR8][R2.64], R23 ;  /* 0x0000001702007986 */ /* 0x000fe2000c101908 */
[----:B------:R-:W-:Y:S05]  /*0800*/  EXIT ;  /* 0x000000000000794d */ /* 0x000fea0003800000 */
.L_x_1:
[----:B------:R-:W-:-:S00]  /*0810*/  BRA `(.L_x_1) ;  /* 0xfffffffc00fc7947 */ /* 0x000fc0000383ffff */
[----:B------:R-:W-:-:S00]  /*0820*/  NOP ;  /* 0x0000000000007918 */ /* 0x000fc00000000000 */
        /* <DEDUP_REMOVED lines=13> */
.L_x_9:


//--------------------- .text._Z10matrix_mulPKfS0_Pfiii --------------------------
	.section	.text._Z10matrix_mulPKfS0_Pfiii,"ax",@progbits
	.align	128
        .global         _Z10matrix_mulPKfS0_Pfiii
        .type           _Z10matrix_mulPKfS0_Pfiii,@function
        .size           _Z10matrix_mulPKfS0_Pfiii,(.L_x_10 - _Z10matrix_mulPKfS0_Pfiii)
        .other          _Z10matrix_mulPKfS0_Pfiii,@"STO_CUDA_ENTRY STV_DEFAULT"
_Z10matrix_mulPKfS0_Pfiii:
.text._Z10matrix_mulPKfS0_Pfiii:
[----:B------:R-:W-:Y:S01]  /*0000*/  LDC R1, c[0x0][0x37c] ;  /* 0x0000df00ff017b82 */ /* 0x000fe20000000800 */
[----:B------:R-:W0:Y:S07]  /*0010*/  S2R R6, SR_TID.X ;  /* 0x0000000000067919 */ /* 0x000e2e0000002100 */
[----:B------:R-:W1:Y:S01]  /*0020*/  S2UR UR5, SR_CTAID.X ;  /* 0x00000000000579c3 */ /* 0x000e620000002500 */
[----:B------:R-:W1:Y:S01]  /*0030*/  LDCU UR4, c[0x0][0x360] ;  /* 0x00006c00ff0477ac */ /* 0x000e620008000800 */
[----:B------:R-:W2:Y:S01]  /*0040*/  S2R R3, SR_CTAID.Y ;  /* 0x0000000000037919 */ /* 0x000ea20000002600 */
[----:B------:R-:W2:Y:S01]  /*0050*/  LDCU UR6, c[0x0][0x364] ;  /* 0x00006c80ff0677ac */ /* 0x000ea20008000800 */
[----:B------:R-:W2:Y:S04]  /*0060*/  S2R R2, SR_TID.Y ;  /* 0x0000000000027919 */ /* 0x000ea80000002200 */
[----:B------:R-:W3:Y:S01]  /*0070*/  LDC.64 R4, c[0x0][0x398] ;  /* 0x0000e600ff047b82 */ /* 0x000ee20000000a00 */
[----:B-1----:R-:W-:-:S06]  /*0080*/  UIMAD UR4, UR4, UR5, URZ ;  /* 0x00000005040472a4 */ /* 0x002fcc000f8e02ff */
[----:B0-----:R-:W-:-:S04]  /*0090*/  IADD3 R0, PT, PT, R6, UR4, RZ ;  /* 0x0000000406007c10 */ /* 0x001fc8000fffe0ff */
[----:B---3--:R-:W-:Y:S01]  /*00a0*/  ISETP.GE.U32.AND P0, PT, R0, R5, PT ;  /* 0x000000050000720c */ /* 0x008fe20003f06070 */
[----:B--2---:R-:W-:-:S05]  /*00b0*/  IMAD R3, R3, UR6, R2 ;  /* 0x0000000603037c24 */ /* 0x004fca000f8e0202 */
[----:B------:R-:W-:-:S13]  /*00c0*/  ISETP.GE.U32.OR P0, PT, R3, R4, P0 ;  /* 0x000000040300720c */ /* 0x000fda0000706470 */
[----:B------:R-:W-:Y:S05]  /*00d0*/  @P0 EXIT ;  /* 0x000000000000094d */ /* 0x000fea0003800000 */
[----:B------:R-:W0:Y:S01]  /*00e0*/  LDCU UR7, c[0x0][0x3a0] ;  /* 0x00007400ff0777ac */ /* 0x000e220008000800 */
[----:B------:R-:W-:Y:S01]  /*00f0*/  HFMA2 R19, -RZ, RZ, 0, 0 ;  /* 0x00000000ff137431 */ /* 0x000fe200000001ff */
[----:B------:R-:W1:Y:S01]  /*0100*/  LDCU.64 UR8, c[0x0][0x358] ;  /* 0x00006b00ff0877ac */ /* 0x000e620008000a00 */
[----:B0-----:R-:W-:-:S09]  /*0110*/  UISETP.GE.AND UP0, UPT, UR7, 0x1, UPT ;  /* 0x000000010700788c */ /* 0x001fd2000bf06270 */
[----:B-1----:R-:W-:Y:S05]  /*0120*/  BRA.U !UP0, `(.L_x_2) ;  /* 0x0000001108147547 */ /* 0x002fea000b800000 */
[----:B------:R-:W-:Y:S01]  /*0130*/  UISETP.GE.U32.AND UP0, UPT, UR7, 0x10, UPT ;  /* 0x000000100700788c */ /* 0x000fe2000bf06070 */
[----:B------:R-:W-:Y:S02]  /*0140*/  MOV R19, RZ ;  /* 0x000000ff00137202 */ /* 0x000fe40000000f00 */
[----:B------:R-:W-:-:S06]  /*0150*/  MOV R2, RZ ;  /* 0x000000ff00027202 */ /* 0x000fcc0000000f00 */
[----:B------:R-:W-:Y:S05]  /*0160*/  BRA.U !UP0, `(.L_x_3) ;  /* 0x0000000908307547 */ /* 0x000fea000b800000 */
[----:B------:R-:W-:Y:S01]  /*0170*/  MOV R24, UR7 ;  /* 0x0000000700187c02 */ /* 0x000fe20008000f00 */
[----:B------:R-:W-:Y:S01]  /*0180*/  ULOP3.LUT UR5, UR7, 0x7ffffff0, URZ, 0xc0, !UPT ;  /* 0x7ffffff007057892 */ /* 0x000fe2000f8ec0ff */
[C---:B------:R-:W-:Y:S01]  /*0190*/  IADD3 R2, PT, PT, R5.reuse, UR4, R6 ;  /* 0x0000000405027c10 */ /* 0x040fe2000fffe006 */
[C-C-:B------:R-:W-:Y:S01]  /*01a0*/  IMAD R6, R5.reuse, 0x3, R0.reuse ;  /* 0x0000000305067824 */ /* 0x140fe200078e0200 */
[CC--:B------:R-:W-:Y:S01]  /*01b0*/  LEA R4, R5.reuse, R0.reuse, 0x1 ;  /* 0x0000000005047211 */ /* 0x0c0fe200078e08ff */
[C-C-:B------:R-:W-:Y:S01]  /*01c0*/  IMAD R10, R5.reuse, 0x5, R0.reuse ;  /* 0x00000005050a7824 */ /* 0x140fe200078e0200 */
[CC--:B------:R-:W-:Y:S01]  /*01d0*/  LEA R8, R5.reuse, R0.reuse, 0x2 ;  /* 0x0000000005087211 */ /* 0x0c0fe200078e10ff */
[C-C-:B------:R-:W-:Y:S01]  /*01e0*/  IMAD R12, R5.reuse, 0x6, R0.reuse ;  /* 0x00000006050c7824 */ /* 0x140fe200078e0200 */
[CC--:B------:R-:W-:Y:S01]  /*01f0*/  LEA R16, R5.reuse, R0.reuse, 0x3 ;  /* 0x0000000005107211 */ /* 0x0c0fe200078e18ff */
[C-C-:B------:R-:W-:Y:S01]  /*0200*/  IMAD R14, R5.reuse, 0x7, R0.reuse ;  /* 0x00000007050e7824 */ /* 0x140fe200078e0200 */
[----:B------:R-:W-:Y:S01]  /*0210*/  MOV R19, RZ ;  /* 0x000000ff00137202 */ /* 0x000fe20000000f00 */
[C-C-:B------:R-:W-:Y:S01]  /*0220*/  IMAD R18, R5.reuse, 0x9, R0.reuse ;  /* 0x0000000905127824 */ /* 0x140fe200078e0200 */
[----:B------:R-:W-:Y:S01]  /*0230*/  MOV R15, R0 ;  /* 0x00000000000f7202 */ /* 0x000fe20000000f00 */
[C-C-:B------:R-:W-:Y:S01]  /*0240*/  IMAD R20, R5.reuse, 0xa, R0.reuse ;  /* 0x0000000a05147824 */ /* 0x140fe200078e0200 */
[----:B------:R-:W-:Y:S01]  /*0250*/  UIADD3 UR5, UPT, UPT, -UR5, URZ, URZ ;  /* 0x000000ff05057290 */ /* 0x000fe2000fffe1ff */
[----:B------:R-:W-:-:S02]  /*0260*/  IMAD R22, R5, 0xb, R0 ;  /* 0x0000000b05167824 */ /* 0x000fc400078e0200 */
[C-C-:B------:R-:W-:Y:S02]  /*0270*/  IMAD R7, R5.reuse, 0xc, R0.reuse ;  /* 0x0000000c05077824 */ /* 0x140fe400078e0200 */
[C-C-:B------:R-:W-:Y:S02]  /*0280*/  IMAD R9, R5.reuse, 0xd, R0.reuse ;  /* 0x0000000d05097824 */ /* 0x140fe400078e0200 */
[C-C-:B------:R-:W-:Y:S02]  /*0290*/  IMAD R11, R5.reuse, 0xe, R0.reuse ;  /* 0x0000000e050b7824 */ /* 0x140fe400078e0200 */
[----:B------:R-:W-:Y:S02]  /*02a0*/  IMAD R13, R5, 0xf, R0 ;  /* 0x0000000f050d7824 */ /* 0x000fe400078e0200 */
[----:B------:R-:W-:-:S07]  /*02b0*/  IMAD R17, R3, R24, 0x7 ;  /* 0x0000000703117424 */ /* 0x000fce00078e0218 */
.L_x_4:
[----:B------:R-:W0:Y:S01]  /*02c0*/  LDC.64 R24, c[0x0][0x380] ;  /* 0x0000e000ff187b82 */ /* 0x000e220000000a00 */
[C---:B------:R-:W-:Y:S02]  /*02d0*/  IADD3 R33, PT, PT, R17.reuse, -0x7, RZ ;  /* 0xfffffff911217810 */ /* 0x040fe40007ffe0ff */
[----:B------:R-:W-:-:S05]  /*02e0*/  IADD3 R31, PT, PT, R17, -0x6, RZ ;  /* 0xfffffffa111f7810 */ /* 0x000fca0007ffe0ff */
[----:B------:R-:W1:Y:S01]  /*02f0*/  LDC.64 R26, c[0x0][0x388] ;  /* 0x0000e200ff1a7b82 */ /* 0x000e620000000a00 */
[----:B0-----:R-:W-:-:S04]  /*0300*/  IMAD.WIDE.U32 R32, R33, 0x4, R24 ;  /* 0x0000000421207825 */ /* 0x001fc800078e0018 */
[----:B------:R-:W-:Y:S01]  /*0310*/  IMAD.WIDE.U32 R30, R31, 0x4, R24 ;  /* 0x000000041f1e7825 */ /* 0x000fe200078e0018 */
[----:B------:R0:W2:Y:S03]  /*0320*/  LDG.E R21, desc[UR8][R32.64] ;  /* 0x0000000820157981 */ /* 0x0000a6000c1e1900 */
[--C-:B-1----:R-:W-:Y:S02]  /*0330*/  IMAD.WIDE.U32 R28, R15, 0x4, R26.reuse ;  /* 0x000000040f1c7825 */ /* 0x102fe400078e001a */
[----:B------:R-:W3:Y:S02]  /*0340*/  LDG.E R30, desc[UR8][R30.64] ;  /* 0x000000081e1e7981 */ /* 0x000ee4000c1e1900 */
[--C-:B------:R-:W-:Y:S02]  /*0350*/  IMAD.WIDE.U32 R34, R2, 0x4, R26.reuse ;  /* 0x0000000402227825 */ /* 0x100fe400078e001a */
[----:B------:R1:W2:Y:S04]  /*0360*/  LDG.E R23, desc[UR8][R28.64] ;  /* 0x000000081c177981 */ /* 0x0002a8000c1e1900 */
[----:B------:R-:W3:Y:S01]  /*0370*/  LDG.E R35, desc[UR8][R34.64] ;  /* 0x0000000822237981 */ /* 0x000ee2000c1e1900 */
[----:B------:R-:W-:Y:S01]  /*0380*/  IADD3 R37, PT, PT, R17, -0x5, RZ ;  /* 0xfffffffb11257810 */ /* 0x000fe20007ffe0ff */
[----:B0-----:R-:W-:-:S04]  /*0390*/  IMAD.WIDE.U32 R32, R4, 0x4, R26 ;  /* 0x0000000404207825 */ /* 0x001fc800078e001a */
[----:B-1----:R-:W-:Y:S02]  /*03a0*/  IMAD.WIDE.U32 R28, R37, 0x4, R24 ;  /* 0x00000004251c7825 */ /* 0x002fe400078e0018 */
[----:B------:R0:W4:Y:S04]  /*03b0*/  LDG.E R37, desc[UR8][R32.64] ;  /* 0x0000000820257981 */ /* 0x000128000c1e1900 */
[----:B------:R1:W4:Y:S01]  /*03c0*/  LDG.E R36, desc[UR8][R28.64] ;  /* 0x000000081c247981 */ /* 0x000322000c1e1900 */
[----:B0-----:R-:W-:Y:S01]  /*03d0*/  IMAD.WIDE.U32 R32, R8, 0x4, R26 ;  /* 0x0000000408207825 */ /* 0x001fe200078e001a */
[----:B-1----:R-:W-:-:S05]  /*03e0*/  IADD3 R29, PT, PT, R17, -0x2, RZ ;  /* 0xfffffffe111d7810 */ /* 0x002fca0007ffe0ff */
[----:B------:R-:W5:Y:S01]  /*03f0*/  LDG.E R32, desc[UR8][R32.64] ;  /* 0x0000000820207981 */ /* 0x000f62000c1e1900 */
[----:B------:R-:W-:-:S06]  /*0400*/  IMAD.WIDE.U32 R28, R29, 0x4, R24 ;  /* 0x000000041d1c7825 */ /* 0x000fcc00078e0018 */
[----:B------:R-:W5:Y:S01]  /*0410*/  LDG.E R28, desc[UR8][R28.64] ;  /* 0x000000081c1c7981 */ /* 0x000f62000c1e1900 */
[----:B--2---:R-:W-:Y:S01]  /*0420*/  FFMA R21, R21, R23, R19 ;  /* 0x0000001715157223 */ /* 0x004fe20000000013 */
[----:B------:R-:W-:-:S03]  /*0430*/  IADD3 R19, PT, PT, R17, -0x4, RZ ;  /* 0xfffffffc11137810 */ /* 0x000fc60007ffe0ff */
[----:B---3--:R-:W-:Y:S02]  /*0440*/  FFMA R21, R30, R35, R21 ;  /* 0x000000231e157223 */ /* 0x008fe40000000015 */
[----:B------:R-:W-:Y:S01]  /*0450*/  IMAD.WIDE.U32 R30, R19, 0x4, R24 ;  /* 0x00000004131e7825 */ /* 0x000fe200078e0018 */
[----:B------:R-:W-:-:S04]  /*0460*/  IADD3 R23, PT, PT, R17, -0x3, RZ ;  /* 0xfffffffd11177810 */ /* 0x000fc80007ffe0ff */
[----:B------:R0:W2:Y:S01]  /*0470*/  LDG.E R19, desc[UR8][R30.64] ;  /* 0x000000081e137981 */ /* 0x0000a2000c1e1900 */
[----:B------:R-:W-:-:S05]  /*0480*/  IMAD.WIDE.U32 R34, R23, 0x4, R24 ;  /* 0x0000000417227825 */ /* 0x000fca00078e0018 */
[----:B------:R1:W5:Y:S01]  /*0490*/  LDG.E R23, desc[UR8][R34.64] ;  /* 0x0000000822177981 */ /* 0x000362000c1e1900 */
[----:B0-----:R-:W-:-:S06]  /*04a0*/  IMAD.WIDE.U32 R30, R6, 0x4, R26 ;  /* 0x00000004061e7825 */ /* 0x001fcc00078e001a */
[----:B------:R-:W2:Y:S01]  /*04b0*/  LDG.E R30, desc[UR8][R30.64] ;  /* 0x000000081e1e7981 */ /* 0x000ea2000c1e1900 */
[----:B-1----:R-:W-:-:S05]  /*04c0*/  IMAD.WIDE.U32 R34, R10, 0x4, R26 ;  /* 0x000000040a227825 */ /* 0x002fca00078e001a */
[----:B------:R0:W3:Y:S01]  /*04d0*/  LDG.E R29, desc[UR8][R34.64] ;  /* 0x00000008221d7981 */ /* 0x0000e2000c1e1900 */
[----:B----4-:R-:W-:Y:S01]  /*04e0*/  FFMA R33, R36, R37, R21 ;  /* 0x0000002524217223 */ /* 0x010fe20000000015 */
[----:B------:R-:W-:Y:S01]  /*04f0*/  IADD3 R21, PT, PT, R17, -0x1, RZ ;  /* 0xffffffff11157810 */ /* 0x000fe20007ffe0ff */
[----:B------:R-:W-:-:S06]  /*0500*/  IMAD.WIDE.U32 R36, R12, 0x4, R26 ;  /* 0x000000040c247825 */ /* 0x000fcc00078e001a */
[----:B------:R-:W4:Y:S01]  /*0510*/  LDG.E R36, desc[UR8][R36.64] ;  /* 0x0000000824247981 */ /* 0x000f22000c1e1900 */
[----:B0-----:R-:W-:-:S05]  /*0520*/  IMAD.WIDE.U32 R34, R21, 0x4, R24 ;  /* 0x0000000415227825 */ /* 0x001fca00078e0018 */
[----:B------:R0:W4:Y:S01]  /*0530*/  LDG.E R21, desc[UR8][R34.64] ;  /* 0x0000000822157981 */ /* 0x000122000c1e1900 */
[----:B------:R-:W-:Y:S01]  /*0540*/  IADD3 R31, PT, PT, R17, 0x1, RZ ;  /* 0x00000001111f7810 */ /* 0x000fe20007ffe0ff */
[----:B0-----:R-:W-:-:S06]  /*0550*/  IMAD.WIDE.U32 R34, R16, 0x4, R26 ;  /* 0x0000000410227825 */ /* 0x001fcc00078e001a */
[----:B------:R-:W4:Y:S01]  /*0560*/  LDG.E R34, desc[UR8][R34.64] ;  /* 0x0000000822227981 */ /* 0x000f22000c1e1900 */
[----:B--2---:R-:W-:-:S04]  /*0570*/  FFMA R30, R19, R30, R33 ;  /* 0x0000001e131e7223 */ /* 0x004fc80000000021 */
[----:B-----5:R-:W-:Y:S01]  /*0580*/  FFMA R19, R23, R32, R30 ;  /* 0x0000002017137223 */ /* 0x020fe2000000001e */
[----:B------:R-:W-:-:S04]  /*0590*/  IMAD.WIDE.U32 R30, R31, 0x4, R24 ;  /* 0x000000041f1e7825 */ /* 0x000fc800078e0018 */
[----:B---3--:R-:W-:Y:S01]  /*05a0*/  FFMA R19, R28, R29, R19 ;  /* 0x0000001d1c137223 */ /* 0x008fe20000000013 */
[C---:B------:R-:W-:Y:S01]  /*05b0*/  IADD3 R29, PT, PT, R17.reuse, 0x2, RZ ;  /* 0x00000002111d7810 */ /* 0x040fe20007ffe0ff */
[----:B------:R0:W2:Y:S01]  /*05c0*/  LDG.E R37, desc[UR8][R30.64] ;  /* 0x000000081e257981 */ /* 0x0000a2000c1e1900 */
[----:B------:R-:W-:-:S04]  /*05d0*/  IMAD.WIDE.U32 R32, R17, 0x4, R24 ;  /* 0x0000000411207825 */ /* 0x000fc800078e0018 */
[----:B------:R-:W-:Y:S01]  /*05e0*/  IMAD.WIDE.U32 R28, R29, 0x4, R24 ;  /* 0x000000041d1c7825 */ /* 0x000fe200078e0018 */
[----:B------:R1:W3:Y:S03]  /*05f0*/  LDG.E R23, desc[UR8][R32.64] ;  /* 0x0000000820177981 */ /* 0x0002e6000c1e1900 */
[--C-:B0-----:R-:W-:Y:S02]  /*0600*/  IMAD.WIDE.U32 R30, R14, 0x4, R26.reuse ;  /* 0x000000040e1e7825 */ /* 0x101fe400078e001a */
[----:B------:R-:W5:Y:S02]  /*0610*/  LDG.E R28, desc[UR8][R28.64] ;  /* 0x000000081c1c7981 */ /* 0x000f64000c1e1900 */
[----:B-1----:R-:W-:Y:S02]  /*0620*/  IMAD.WIDE.U32 R32, R18, 0x4, R26 ;  /* 0x0000000412207825 */ /* 0x002fe400078e001a */
[----:B------:R0:W3:Y:S04]  /*0630*/  LDG.E R29, desc[UR8][R30.64] ;  /* 0x000000081e1d7981 */ /* 0x0000e8000c1e1900 */
[----:B------:R1:W5:Y:S01]  /*0640*/  LDG.E R35, desc[UR8][R32.64] ;  /* 0x0000000820237981 */ /* 0x000362000c1e1900 */
[----:B----4-:R-:W-:Y:S01]  /*0650*/  FFMA R21, R21, R36, R19 ;  /* 0x0000002415157223 */ /* 0x010fe20000000013 */
[----:B------:R-:W-:Y:S01]  /*0660*/  IADD3 R19, PT, PT, R17, 0x3, RZ ;  /* 0x0000000311137810 */ /* 0x000fe20007ffe0ff */
[----:B0-----:R-:W-:-:S04]  /*0670*/  IMAD.WIDE.U32 R30, R20, 0x4, R26 ;  /* 0x00000004141e7825 */ /* 0x001fc800078e001a */
[----:B-1----:R-:W-:Y:S01]  /*0680*/  IMAD.WIDE.U32 R32, R19, 0x4, R24 ;  /* 0x0000000413207825 */ /* 0x002fe200078e0018 */
[----:B------:R-:W4:Y:S04]  /*0690*/  LDG.E R36, desc[UR8][R30.64] ;  /* 0x000000081e247981 */ /* 0x000f28000c1e1900 */
[----:B------:R0:W4:Y:S01]  /*06a0*/  LDG.E R19, desc[UR8][R32.64] ;  /* 0x0000000820137981 */ /* 0x000122000c1e1900 */
[----:B---3--:R-:W-:-:S04]  /*06b0*/  FFMA R21, R23, R29, R21 ;  /* 0x0000001d17157223 */ /* 0x008fc80000000015 */
[----:B--2---:R-:W-:Y:S01]  /*06c0*/  FFMA R21, R37, R34, R21 ;  /* 0x0000002225157223 */ /* 0x004fe20000000015 */
[----:B------:R-:W-:-:S03]  /*06d0*/  IADD3 R29, PT, PT, R17, 0x6, RZ ;  /* 0x00000006111d7810 */ /* 0x000fc60007ffe0ff */
[----:B-----5:R-:W-:Y:S01]  /*06e0*/  FFMA R35, R28, R35, R21 ;  /* 0x000000231c237223 */ /* 0x020fe20000000015 */
[C---:B------:R-:W-:Y:S02]  /*06f0*/  IADD3 R21, PT, PT, R17.reuse, 0x5, RZ ;  /* 0x0000000511157810 */ /* 0x040fe40007ffe0ff */
[----:B------:R-:W-:Y:S01]  /*0700*/  IADD3 R23, PT, PT, R17, 0x4, RZ ;  /* 0x0000000411177810 */ /* 0x000fe20007ffe0ff */
[----:B------:R-:W-:-:S04]  /*0710*/  IMAD.WIDE.U32 R28, R29, 0x4, R24 ;  /* 0x000000041d1c7825 */ /* 0x000fc800078e0018 */
[----:B0-----:R-:W-:Y:S01]  /*0720*/  IMAD.WIDE.U32 R32, R21, 0x4, R24 ;  /* 0x0000000415207825 */ /* 0x001fe200078e0018 */
[----:B------:R-:W-:-:S03]  /*0730*/  IADD3 R21, PT, PT, R17, 0x7, RZ ;  /* 0x0000000711157810 */ /* 0x000fc60007ffe0ff */
[----:B------:R-:W-:Y:S02]  /*0740*/  IMAD.WIDE.U32 R30, R23, 0x4, R24 ;  /* 0x00000004171e7825 */ /* 0x000fe400078e0018 */
[----:B------:R0:W2:Y:S04]  /*0750*/  LDG.E R23, desc[UR8][R28.64] ;  /* 0x000000081c177981 */ /* 0x0000a8000c1e1900 */
[----:B------:R1:W3:Y:S01]  /*0760*/  LDG.E R34, desc[UR8][R30.64] ;  /* 0x000000081e227981 */ /* 0x0002e2000c1e1900 */
[----:B------:R-:W-:Y:S01]  /*0770*/  IADD3 R37, PT, PT, R17, 0x8, RZ ;  /* 0x0000000811257810 */ /* 0x000fe20007ffe0ff */
[----:B----4-:R-:W-:Y:S02]  /*0780*/  FFMA R19, R19, R36, R35 ;  /* 0x0000002413137223 */ /* 0x010fe40000000023 */
[----:B------:R-:W4:Y:S01]  /*0790*/  LDG.E R32, desc[UR8][R32.64] ;  /* 0x0000000820207981 */ /* 0x000f22000c1e1900 */
[----:B0-----:R-:W-:-:S04]  /*07a0*/  IMAD.WIDE.U32 R28, R21, 0x4, R24 ;  /* 0x00000004151c7825 */ /* 0x001fc800078e0018 */
[--C-:B-1----:R-:W-:Y:S01]  /*07b0*/  IMAD.WIDE.U32 R30, R22, 0x4, R26.reuse ;  /* 0x00000004161e7825 */ /* 0x102fe200078e001a */
[----:B------:R0:W5:Y:S05]  /*07c0*/  LDG.E R21, desc[UR8][R28.64] ;  /* 0x000000081c157981 */ /* 0x00016a000c1e1900 */
[----:B------:R-:W3:Y:S01]  /*07d0*/  LDG.E R30, desc[UR8][R30.64] ;  /* 0x000000081e1e7981 */ /* 0x000ee2000c1e1900 */
[----:B0-----:R-:W-:-:S05]  /*07e0*/  IMAD.WIDE.U32 R28, R7, 0x4, R26 ;  /* 0x00000004071c7825 */ /* 0x001fca00078e001a */
[----:B------:R0:W4:Y:S01]  /*07f0*/  LDG.E R35, desc[UR8][R28.64] ;  /* 0x000000081c237981 */ /* 0x000122000c1e1900 */
[----:B------:R-:W-:-:S04]  /*0800*/  IMAD.WIDE.U32 R24, R37, 0x4, R24 ;  /* 0x0000000425187825 */ /* 0x000fc800078e0018 */
[--C-:B------:R-:W-:Y:S02]  /*0810*/  IMAD.WIDE.U32 R36, R11, 0x4, R26.reuse ;  /* 0x000000040b247825 */ /* 0x100fe400078e001a */
[----:B------:R-:W5:Y:S02]  /*0820*/  LDG.E R24, desc[UR8][R24.64] ;  /* 0x0000000818187981 */ /* 0x000f64000c1e1900 */
[--C-:B0-----:R-:W-:Y:S02]  /*0830*/  IMAD.WIDE.U32 R28, R9, 0x4, R26.reuse ;  /* 0x00000004091c7825 */ /* 0x101fe400078e001a */
[----:B------:R-:W5:Y:S04]  /*0840*/  LDG.E R36, desc[UR8][R36.64] ;  /* 0x0000000824247981 */ /* 0x000f68000c1e1900 */
[----:B------:R-:W2:Y:S01]  /*0850*/  LDG.E R33, desc[UR8][R28.64] ;  /* 0x000000081c217981 */ /* 0x000ea2000c1e1900 */
[----:B------:R-:W-:-:S06]  /*0860*/  IMAD.WIDE.U32 R26, R13, 0x4, R26 ;  /* 0x000000040d1a7825 */ /* 0x000fcc00078e001a */
[----:B------:R-:W5:Y:S01]  /*0870*/  LDG.E R26, desc[UR8][R26.64] ;  /* 0x000000081a1a7981 */ /* 0x000f62000c1e1900 */
[----:B------:R-:W-:-:S04]  /*0880*/  UIADD3 UR5, UPT, UPT, UR5, 0x10, URZ ;  /* 0x0000001005057890 */ /* 0x000fc8000fffe0ff */
[----:B------:R-:W-:Y:S01]  /*0890*/  UISETP.NE.AND UP0, UPT, UR5, URZ, UPT ;  /* 0x000000ff0500728c */ /* 0x000fe2000bf05270 */
[----:B------:R-:W-:Y:S02]  /*08a0*/  IADD3 R17, PT, PT, R17, 0x10, RZ ;  /* 0x0000001011117810 */ /* 0x000fe40007ffe0ff */
[C---:B------:R-:W-:Y:S02]  /*08b0*/  LEA R2, R5.reuse, R2, 0x4 ;  /* 0x0000000205027211 */ /* 0x040fe400078e20ff */
[C---:B------:R-:W-:Y:S02]  /*08c0*/  LEA R4, R5.reuse, R4, 0x4 ;  /* 0x0000000405047211 */ /* 0x040fe400078e20ff */
[C---:B------:R-:W-:Y:S02]  /*08d0*/  LEA R6, R5.reuse, R6, 0x4 ;  /* 0x0000000605067211 */ /* 0x040fe400078e20ff */
[C---:B------:R-:W-:Y:S02]  /*08e0*/  LEA R8, R5.reuse, R8, 0x4 ;  /* 0x0000000805087211 */ /* 0x040fe400078e20ff */
[----:B------:R-:W-:-:S02]  /*08f0*/  LEA R10, R5, R10, 0x4 ;  /* 0x0000000a050a7211 */ /* 0x000fc400078e20ff */
[C---:B------:R-:W-:Y:S02]  /*0900*/  LEA R12, R5.reuse, R12, 0x4 ;  /* 0x0000000c050c7211 */ /* 0x040fe400078e20ff */
        /* <DEDUP_REMOVED lines=9> */
[----:B------:R-:W-:Y:S01]  /*09a0*/  LEA R15, R5, R15, 0x4 ;  /* 0x0000000f050f7211 */ /* 0x000fe200078e20ff */
[----:B---3--:R-:W-:-:S04]  /*09b0*/  FFMA R19, R34, R30, R19 ;  /* 0x0000001e22137223 */ /* 0x008fc80000000013 */
[----:B----4-:R-:W-:-:S04]  /*09c0*/  FFMA R32, R32, R35, R19 ;  /* 0x0000002320207223 */ /* 0x010fc80000000013 */
[----:B--2---:R-:W-:-:S04]  /*09d0*/  FFMA R32, R23, R33, R32 ;  /* 0x0000002117207223 */ /* 0x004fc80000000020 */
[----:B-----5:R-:W-:-:S04]  /*09e0*/  FFMA R21, R21, R36, R32 ;  /* 0x0000002415157223 */ /* 0x020fc80000000020 */
[----:B------:R-:W-:Y:S01]  /*09f0*/  FFMA R19, R24, R26, R21 ;  /* 0x0000001a18137223 */ /* 0x000fe20000000015 */
[----:B------:R-:W-:Y:S06]  /*0a00*/  BRA.U UP0, `(.L_x_4) ;  /* 0xfffffff9002c7547 */ /* 0x000fec000b83ffff */
[----:B------:R-:W-:-:S06]  /*0a10*/  ULOP3.LUT UR5, UR7, 0x7ffffff0, URZ, 0xc0, !UPT ;  /* 0x7ffffff007057892 */ /* 0x000fcc000f8ec0ff */
[----:B------:R-:W-:-:S07]  /*0a20*/  MOV R2, UR5 ;  /* 0x0000000500027c02 */ /* 0x000fce0008000f00 */
.L_x_3:
[----:B------:R-:W-:-:S09]  /*0a30*/  ULOP3.LUT UP0, UR5, UR7, 0xf, URZ, 0xc0, !UPT ;  /* 0x0000000f07057892 */ /* 0x000fd2000f80c0ff */
[----:B------:R-:W-:Y:S05]  /*0a40*/  BRA.U !UP0, `(.L_x_2) ;  /* 0x0000000508cc7547 */ /* 0x000fea000b800000 */
[----:B------:R-:W-:Y:S02]  /*0a50*/  UISETP.GE.U32.AND UP0, UPT, UR5, 0x8, UPT ;  /* 0x000000080500788c */ /* 0x000fe4000bf06070 */
[----:B------:R-:W-:-:S04]  /*0a60*/  ULOP3.LUT UR6, UR7, 0x7, URZ, 0xc0, !UPT ;  /* 0x0000000707067892 */ /* 0x000fc8000f8ec0ff */
[----:B------:R-:W-:-:S03]  /*0a70*/  UISETP.NE.AND UP1, UPT, UR6, URZ, UPT ;  /* 0x000000ff0600728c */ /* 0x000fc6000bf25270 */
[----:B------:R-:W-:Y:S08]  /*0a80*/  BRA.U !UP0, `(.L_x_5) ;  /* 0x0000000108ec7547 */ /* 0x000ff0000b800000 */
[----:B------:R-:W0:Y:S01]  /*0a90*/  LDC.64 R8, c[0x0][0x380] ;  /* 0x0000e000ff087b82 */ /* 0x000e220000000a00 */
[----:B------:R-:W-:Y:S02]  /*0aa0*/  IMAD R17, R3, UR7, R2 ;  /* 0x0000000703117c24 */ /* 0x000fe4000f8e0202 */
[----:B------:R-:W-:-:S03]  /*0ab0*/  IMAD R20, R2, R5, R0 ;  /* 0x0000000502147224 */ /* 0x000fc600078e0200 */
[C---:B------:R-:W-:Y:S02]  /*0ac0*/  IADD3 R11, PT, PT, R17.reuse, 0x1, RZ ;  /* 0x00000001110b7810 */ /* 0x040fe40007ffe0ff */
[----:B------:R-:W1:Y:S01]  /*0ad0*/  LDC.64 R6, c[0x0][0x388] ;  /* 0x0000e200ff067b82 */ /* 0x000e620000000a00 */
[-C--:B------:R-:W-:Y:S02]  /*0ae0*/  IADD3 R22, PT, PT, R20, R5.reuse, RZ ;  /* 0x0000000514167210 */ /* 0x080fe40007ffe0ff */
[C---:B------:R-:W-:Y:S02]  /*0af0*/  IADD3 R15, PT, PT, R17.reuse, 0x3, RZ ;  /* 0x00000003110f7810 */ /* 0x040fe40007ffe0ff */
[-C--:B------:R-:W-:Y:S02]  /*0b00*/  IADD3 R16, PT, PT, R22, R5.reuse, RZ ;  /* 0x0000000516107210 */ /* 0x080fe40007ffe0ff */
[C---:B------:R-:W-:Y:S02]  /*0b10*/  IADD3 R13, PT, PT, R17.reuse, 0x2, RZ ;  /* 0x00000002110d7810 */ /* 0x040fe40007ffe0ff */
[----:B------:R-:W-:Y:S01]  /*0b20*/  IADD3 R29, PT, PT, R16, R5, RZ ;  /* 0x00000005101d7210 */ /* 0x000fe20007ffe0ff */
[----:B0-----:R-:W-:-:S04]  /*0b30*/  IMAD.WIDE.U32 R26, R17, 0x4, R8 ;  /* 0x00000004111a7825 */ /* 0x001fc800078e0008 */
[----:B------:R-:W-:Y:S02]  /*0b40*/  IMAD.WIDE.U32 R10, R11, 0x4, R8 ;  /* 0x000000040b0a7825 */ /* 0x000fe400078e0008 */
[----:B------:R-:W2:Y:S02]  /*0b50*/  LDG.E R26, desc[UR8][R26.64] ;  /* 0x000000081a1a7981 */ /* 0x000ea4000c1e1900 */
[--C-:B-1----:R-:W-:Y:S02]  /*0b60*/  IMAD.WIDE.U32 R20, R20, 0x4, R6.reuse ;  /* 0x0000000414147825 */ /* 0x102fe400078e0006 */
[----:B------:R0:W3:Y:S02]  /*0b70*/  LDG.E R25, desc[UR8][R10.64] ;  /* 0x000000080a197981 */ /* 0x0000e4000c1e1900 */
[----:B------:R-:W-:Y:S02]  /*0b80*/  IMAD.WIDE.U32 R22, R22, 0x4, R6 ;  /* 0x0000000416167825 */ /* 0x000fe400078e0006 */
[----:B------:R1:W2:Y:S02]  /*0b90*/  LDG.E R18, desc[UR8][R20.64] ;  /* 0x0000000814127981 */ /* 0x0002a4000c1e1900 */
[----:B------:R-:W-:Y:S01]  /*0ba0*/  IMAD.WIDE.U32 R14, R15, 0x4, R8 ;  /* 0x000000040f0e7825 */ /* 0x000fe200078e0008 */
[----:B------:R-:W-:Y:S01]  /*0bb0*/  IADD3 R31, PT, PT, R17, 0x4, RZ ;  /* 0x00000004111f7810 */ /* 0x000fe20007ffe0ff */
[----:B------:R-:W3:Y:S02]  /*0bc0*/  LDG.E R28, desc[UR8][R22.64] ;  /* 0x00000008161c7981 */ /* 0x000ee4000c1e1900 */
[----:B0-----:R-:W-:Y:S01]  /*0bd0*/  IMAD.WIDE.U32 R10, R16, 0x4, R6 ;  /* 0x00000004100a7825 */ /* 0x001fe200078e0006 */
[----:B------:R-:W-:Y:S01]  /*0be0*/  IADD3 R16, PT, PT, R29, R5, RZ ;  /* 0x000000051d107210 */ /* 0x000fe20007ffe0ff */
[----:B------:R0:W4:Y:S02]  /*0bf0*/  LDG.E R4, desc[UR8][R14.64] ;  /* 0x000000080e047981 */ /* 0x000124000c1e1900 */
[----:B------:R-:W-:Y:S01]  /*0c00*/  IMAD.WIDE.U32 R12, R13, 0x4, R8 ;  /* 0x000000040d0c7825 */ /* 0x000fe200078e0008 */
[----:B------:R-:W-:-:S03]  /*0c10*/  IADD3 R27, PT, PT, R17, 0x5, RZ ;  /* 0x00000005111b7810 */ /* 0x000fc60007ffe0ff */
[C-C-:B-1----:R-:W-:Y:S01]  /*0c20*/  IMAD.WIDE.U32 R20, R16.reuse, 0x4, R6.reuse ;  /* 0x0000000410147825 */ /* 0x142fe200078e0006 */
[----:B------:R1:W5:Y:S03]  /*0c30*/  LDG.E R24, desc[UR8][R12.64] ;  /* 0x000000080c187981 */ /* 0x000366000c1e1900 */
[----:B0-----:R-:W-:Y:S01]  /*0c40*/  IMAD.WIDE.U32 R14, R29, 0x4, R6 ;  /* 0x000000041d0e7825 */ /* 0x001fe200078e0006 */
[-C--:B------:R-:W-:Y:S01]  /*0c50*/  IADD3 R16, PT, PT, R16, R5.reuse, RZ ;  /* 0x0000000510107210 */ /* 0x080fe20007ffe0ff */
[----:B------:R0:W5:Y:S02]  /*0c60*/  LDG.E R29, desc[UR8][R10.64] ;  /* 0x000000080a1d7981 */ /* 0x000164000c1e1900 */
[--C-:B------:R-:W-:Y:S01]  /*0c70*/  IMAD.WIDE.U32 R30, R31, 0x4, R8.reuse ;  /* 0x000000041f1e7825 */ /* 0x100fe200078e0008 */
[----:B------:R-:W-:Y:S01]  /*0c80*/  IADD3 R33, PT, PT, R17, 0x6, RZ ;  /* 0x0000000611217810 */ /* 0x000fe20007ffe0ff */
[----:B------:R-:W4:Y:S01]  /*0c90*/  LDG.E R15, desc[UR8][R14.64] ;  /* 0x000000080e0f7981 */ /* 0x000f22000c1e1900 */
[----:B------:R-:W-:Y:S01]  /*0ca0*/  IADD3 R32, PT, PT, R16, R5, RZ ;  /* 0x0000000510207210 */ /* 0x000fe20007ffe0ff */
[----:B-1----:R-:W-:-:S02]  /*0cb0*/  IMAD.WIDE.U32 R12, R27, 0x4, R8 ;  /* 0x000000041b0c7825 */ /* 0x002fc400078e0008 */
[----:B------:R1:W4:Y:S02]  /*0cc0*/  LDG.E R27, desc[UR8][R30.64] ;  /* 0x000000081e1b7981 */ /* 0x000324000c1e1900 */
[--C-:B------:R-:W-:Y:S02]  /*0cd0*/  IMAD.WIDE.U32 R22, R16, 0x4, R6.reuse ;  /* 0x0000000410167825 */ /* 0x100fe400078e0006 */
[----:B------:R-:W4:Y:S02]  /*0ce0*/  LDG.E R20, desc[UR8][R20.64] ;  /* 0x0000000814147981 */ /* 0x000f24000c1e1900 */
[C---:B0-----:R-:W-:Y:S02]  /*0cf0*/  IMAD.WIDE.U32 R10, R32.reuse, 0x4, R6 ;  /* 0x00000004200a7825 */ /* 0x041fe400078e0006 */
[----:B------:R-:W4:Y:S01]  /*0d00*/  LDG.E R12, desc[UR8][R12.64] ;  /* 0x000000080c0c7981 */ /* 0x000f22000c1e1900 */
[----:B-1----:R-:W-:Y:S01]  /*0d10*/  IADD3 R31, PT, PT, R17, 0x7, RZ ;  /* 0x00000007111f7810 */ /* 0x002fe20007ffe0ff */
[--C-:B------:R-:W-:Y:S01]  /*0d20*/  IMAD.WIDE.U32 R16, R33, 0x4, R8.reuse ;  /* 0x0000000421107825 */ /* 0x100fe200078e0008 */
[----:B------:R-:W-:Y:S01]  /*0d30*/  IADD3 R33, PT, PT, R32, R5, RZ ;  /* 0x0000000520217210 */ /* 0x000fe20007ffe0ff */
[----:B------:R-:W4:Y:S02]  /*0d40*/  LDG.E R23, desc[UR8][R22.64] ;  /* 0x0000000816177981 */ /* 0x000f24000c1e1900 */
[----:B------:R-:W-:-:S02]  /*0d50*/  IMAD.WIDE.U32 R8, R31, 0x4, R8 ;  /* 0x000000041f087825 */ /* 0x000fc400078e0008 */
[----:B------:R-:W4:Y:S02]  /*0d60*/  LDG.E R17, desc[UR8][R16.64] ;  /* 0x0000000810117981 */ /* 0x000f24000c1e1900 */
[----:B------:R-:W-:Y:S02]  /*0d70*/  IMAD.WIDE.U32 R6, R33, 0x4, R6 ;  /* 0x0000000421067825 */ /* 0x000fe400078e0006 */
[----:B------:R-:W4:Y:S04]  /*0d80*/  LDG.E R10, desc[UR8][R10.64] ;  /* 0x000000080a0a7981 */ /* 0x000f28000c1e1900 */
[----:B------:R-:W4:Y:S04]  /*0d90*/  LDG.E R9, desc[UR8][R8.64] ;  /* 0x0000000808097981 */ /* 0x000f28000c1e1900 */
[----:B------:R-:W4:Y:S01]  /*0da0*/  LDG.E R6, desc[UR8][R6.64] ;  /* 0x0000000806067981 */ /* 0x000f22000c1e1900 */
[----:B------:R-:W-:Y:S01]  /*0db0*/  IADD3 R2, PT, PT, R2, 0x8, RZ ;  /* 0x0000000802027810 */ /* 0x000fe20007ffe0ff */
[----:B--2---:R-:W-:-:S04]  /*0dc0*/  FFMA R18, R26, R18, R19 ;  /* 0x000000121a127223 */ /* 0x004fc80000000013 */
[----:B---3--:R-:W-:-:S04]  /*0dd0*/  FFMA R25, R25, R28, R18 ;  /* 0x0000001c19197223 */ /* 0x008fc80000000012 */
[----:B-----5:R-:W-:-:S04]  /*0de0*/  FFMA R25, R24, R29, R25 ;  /* 0x0000001d18197223 */ /* 0x020fc80000000019 */
[----:B----4-:R-:W-:-:S04]  /*0df0*/  FFMA R4, R4, R15, R25 ;  /* 0x0000000f04047223 */ /* 0x010fc80000000019 */
[----:B------:R-:W-:-:S04]  /*0e00*/  FFMA R27, R27, R20, R4 ;  /* 0x000000141b1b7223 */ /* 0x000fc80000000004 */
[----:B------:R-:W-:-:S04]  /*0e10*/  FFMA R12, R12, R23, R27 ;  /* 0x000000170c0c7223 */ /* 0x000fc8000000001b */
[----:B------:R-:W-:-:S04]  /*0e20*/  FFMA R12, R17, R10, R12 ;  /* 0x0000000a110c7223 */ /* 0x000fc8000000000c */
[----:B------:R-:W-:-:S07]  /*0e30*/  FFMA R19, R9, R6, R12 ;  /* 0x0000000609137223 */ /* 0x000fce000000000c */
.L_x_5:
        /* <DEDUP_REMOVED lines=10> */
[C---:B------:R-:W-:Y:S02]  /*0ee0*/  IADD3 R23, PT, PT, R11.reuse, 0x2, RZ ;  /* 0x000000020b177810 */ /* 0x040fe40007ffe0ff */
[----:B------:R-:W-:Y:S01]  /*0ef0*/  IADD3 R25, PT, PT, R11, 0x3, RZ ;  /* 0x000000030b197810 */ /* 0x000fe20007ffe0ff */
[C---:B0-----:R-:W-:Y:S01]  /*0f00*/  IMAD.WIDE.U32 R14, R10.reuse, 0x4, R6 ;  /* 0x000000040a0e7825 */ /* 0x041fe200078e0006 */
[----:B------:R-:W-:-:S04]  /*0f10*/  IADD3 R10, PT, PT, R10, R5, RZ ;  /* 0x000000050a0a7210 */ /* 0x000fc80007ffe0ff */
[CC--:B------:R-:W-:Y:S01]  /*0f20*/  IADD3 R18, PT, PT, R10.reuse, R5.reuse, RZ ;  /* 0x000000050a127210 */ /* 0x0c0fe20007ffe0ff */
[--C-:B-1----:R-:W-:Y:S01]  /*0f30*/  IMAD.WIDE.U32 R12, R11, 0x4, R8.reuse ;  /* 0x000000040b0c7825 */ /* 0x102fe200078e0008 */
[----:B------:R-:W2:Y:S03]  /*0f40*/  LDG.E R14, desc[UR8][R14.64] ;  /* 0x000000080e0e7981 */ /* 0x000ea6000c1e1900 */
[----:B------:R-:W-:Y:S01]  /*0f50*/  IMAD.WIDE.U32 R16, R17, 0x4, R8 ;  /* 0x0000000411107825 */ /* 0x000fe200078e0008 */
[----:B------:R-:W2:Y:S03]  /*0f60*/  LDG.E R4, desc[UR8][R12.64] ;  /* 0x000000080c047981 */ /* 0x000ea6000c1e1900 */
[----:B------:R-:W-:Y:S01]  /*0f70*/  IMAD.WIDE.U32 R20, R10, 0x4, R6 ;  /* 0x000000040a147825 */ /* 0x000fe200078e0006 */
[----:B------:R-:W-:Y:S01]  /*0f80*/  IADD3 R27, PT, PT, R18, R5, RZ ;  /* 0x00000005121b7210 */ /* 0x000fe20007ffe0ff */
[----:B------:R-:W3:Y:S02]  /*0f90*/  LDG.E R17, desc[UR8][R16.64] ;  /* 0x0000000810117981 */ /* 0x000ee4000c1e1900 */
[----:B------:R-:W-:-:S02]  /*0fa0*/  IMAD.WIDE.U32 R22, R23, 0x4, R8 ;  /* 0x0000000417167825 */ /* 0x000fc400078e0008 */
[----:B------:R-:W3:Y:S02]  /*0fb0*/  LDG.E R20, desc[UR8][R20.64] ;  /* 0x0000000814147981 */ /* 0x000ee4000c1e1900 */
[----:B------:R-:W-:Y:S02]  /*0fc0*/  IMAD.WIDE.U32 R10, R18, 0x4, R6 ;  /* 0x00000004120a7825 */ /* 0x000fe400078e0006 */
[----:B------:R-:W4:Y:S02]  /*0fd0*/  LDG.E R23, desc[UR8][R22.64] ;  /* 0x0000000816177981 */ /* 0x000f24000c1e1900 */
[----:B------:R-:W-:Y:S02]  /*0fe0*/  IMAD.WIDE.U32 R8, R25, 0x4, R8 ;  /* 0x0000000419087825 */ /* 0x000fe400078e0008 */
[----:B------:R-:W4:Y:S02]  /*0ff0*/  LDG.E R10, desc[UR8][R10.64] ;  /* 0x000000080a0a7981 */ /* 0x000f24000c1e1900 */
[----:B------:R-:W-:-:S02]  /*1000*/  IMAD.WIDE.U32 R6, R27, 0x4, R6 ;  /* 0x000000041b067825 */ /* 0x000fc400078e0006 */
[----:B------:R-:W5:Y:S04]  /*1010*/  LDG.E R9, desc[UR8][R8.64] ;  /* 0x0000000808097981 */ /* 0x000f68000c1e1900 */
[----:B------:R-:W5:Y:S01]  /*1020*/  LDG.E R6, desc[UR8][R6.64] ;  /* 0x0000000806067981 */ /* 0x000f62000c1e1900 */
[----:B------:R-:W-:Y:S01]  /*1030*/  IADD3 R2, PT, PT, R2, 0x4, RZ ;  /* 0x0000000402027810 */ /* 0x000fe20007ffe0ff */
[----:B--2---:R-:W-:-:S04]  /*1040*/  FFMA R4, R4, R14, R19 ;  /* 0x0000000e04047223 */ /* 0x004fc80000000013 */
[----:B---3--:R-:W-:-:S04]  /*1050*/  FFMA R4, R17, R20, R4 ;  /* 0x0000001411047223 */ /* 0x008fc80000000004 */
[----:B----4-:R-:W-:-:S04]  /*1060*/  FFMA R4, R23, R10, R4 ;  /* 0x0000000a17047223 */ /* 0x010fc80000000004 */
[----:B-----5:R-:W-:-:S07]  /*1070*/  FFMA R19, R9, R6, R4 ;  /* 0x0000000609137223 */ /* 0x020fce0000000004 */
.L_x_6:
[----:B------:R-:W-:Y:S05]  /*1080*/  BRA.U !UP1, `(.L_x_2) ;  /* 0x00000001093c7547 */ /* 0x000fea000b800000 */
[----:B------:R-:W0:Y:S01]  /*1090*/  LDC.64 R10, c[0x0][0x380] ;  /* 0x0000e000ff0a7b82 */ /* 0x000e220000000a00 */
[----:B------:R-:W-:Y:S01]  /*10a0*/  IMAD R4, R2, R5, R0 ;  /* 0x0000000502047224 */ /* 0x000fe200078e0200 */
[----:B------:R-:W-:Y:S01]  /*10b0*/  UIADD3 UR5, UPT, UPT, -UR5, URZ, URZ ;  /* 0x000000ff05057290 */ /* 0x000fe2000fffe1ff */
[----:B------:R-:W-:-:S05]  /*10c0*/  IMAD R15, R3, UR7, R2 ;  /* 0x00000007030f7c24 */ /* 0x000fca000f8e0202 */
[----:B------:R-:W1:Y:S06]  /*10d0*/  LDC.64 R12, c[0x0][0x388] ;  /* 0x0000e200ff0c7b82 */ /* 0x000e6c0000000a00 */
.L_x_7:
[----:B0-----:R-:W-:-:S04]  /*10e0*/  IMAD.WIDE.U32 R6, R15, 0x4, R10 ;  /* 0x000000040f067825 */ /* 0x001fc800078e000a */
[C---:B-1----:R-:W-:Y:S02]  /*10f0*/  IMAD.WIDE.U32 R8, R4.reuse, 0x4, R12 ;  /* 0x0000000404087825 */ /* 0x042fe400078e000c */
[----:B------:R-:W2:Y:S04]  /*1100*/  LDG.E R6, desc[UR8][R6.64] ;  /* 0x0000000806067981 */ /* 0x000ea8000c1e1900 */
[----:B------:R-:W2:Y:S01]  /*1110*/  LDG.E R8, desc[UR8][R8.64] ;  /* 0x0000000808087981 */ /* 0x000ea2000c1e1900 */
[----:B------:R-:W-:Y:S01]  /*1120*/  UIADD3 UR5, UPT, UPT, UR5, 0x1, URZ ;  /* 0x0000000105057890 */ /* 0x000fe2000fffe0ff */
[----:B------:R-:W-:Y:S02]  /*1130*/  IADD3 R4, PT, PT, R4, R5, RZ ;  /* 0x0000000504047210 */ /* 0x000fe40007ffe0ff */
[----:B------:R-:W-:Y:S01]  /*1140*/  IADD3 R15, PT, PT, R15, 0x1, RZ ;  /* 0x000000010f0f7810 */ /* 0x000fe20007ffe0ff */
[----:B------:R-:W-:Y:S01]  /*1150*/  UISETP.NE.AND UP0, UPT, UR5, URZ, UPT ;  /* 0x000000ff0500728c */ /* 0x000fe2000bf05270 */
[----:B--2---:R-:W-:-:S08]  /*1160*/  FFMA R19, R6, R8, R19 ;  /* 0x0000000806137223 */ /* 0x004fd00000000013 */
[----:B------:R-:W-:Y:S05]  /*1170*/  BRA.U UP0, `(.L_x_7) ;  /* 0xfffffffd00d87547 */ /* 0x000fea000b83ffff */
.L_x_2:
[----:B------:R-:W0:Y:S01]  /*1180*/  LDC.64 R6, c[0x0][0x390] ;  /* 0x0000e400ff067b82 */ /* 0x000e220000000a00 */
[----:B------:R-:W-:-:S04]  /*1190*/  IMAD R3, R3, R5, R0 ;  /* 0x0000000503037224 */ /* 0x000fc800078e0200 */
[----:B0-----:R-:W-:-:S05]  /*11a0*/  IMAD.WIDE.U32 R2, R3, 0x4, R6 ;  /* 0x0000000403027825 */ /* 0x001fca00078e0006 */
[----:B------:R-:W-:Y:S01]  /*11b0*/  STG.E desc[UR8][R2.64], R19 ;  /* 0x0000001302007986 */ /* 0x000fe2000c101908 */
[----:B------:R-:W-:Y:S05]  /*11c0*/  EXIT ;  /* 0x000000000000794d */ /* 0x000fea0003800000 */
.L_x_8:
        /* <DEDUP_REMOVED lines=11> */
.L_x_10:


//--------------------- .nv.shared._Z17matrix_mul_sharedPKfS0_Pf --------------------------
	.section	.nv.shared._Z17matrix_mul_sharedPKfS0_Pf,"aw",@nobits
	.sectionflags	@""
	.align	4
.nv.shared._Z17matrix_mul_sharedPKfS0_Pf:
	.zero		3072


//--------------------- .nv.shared.reserved.0     --------------------------
	.section	.nv.shared.reserved.0,"aw",@nobits
	.weak		__nv_reservedSMEM_offset_0_alias
	.size		__nv_reservedSMEM_offset_0_alias, 0, 64
	.other		__nv_reservedSMEM_offset_0_alias,@"STO_CUDA_RESERVED_SHARED STV_DEFAULT"
__nv_reservedSMEM_offset_0_alias:
	.zero		0
	.zero		64


//--------------------- .nv.constant0._Z17matrix_mul_sharedPKfS0_Pf --------------------------
	.section	.nv.constant0._Z17matrix_mul_sharedPKfS0_Pf,"a",@progbits
	.sectionflags	@""
	.align	4
.nv.constant0._Z17matrix_mul_sharedPKfS0_Pf:
	.zero		920


//--------------------- .nv.constant0._Z10matrix_mulPKfS0_Pfiii --------------------------
	.section	.nv.constant0._Z10matrix_mulPKfS0_Pfiii,"a",@progbits
	.sectionflags	@""
	.align	4
.nv.constant0._Z10matrix_mulPKfS0_Pfiii:
	.zero		932


//--------------------- SYMBOLS --------------------------

	.type		.nv.reservedSmem.offset0,@object
	.size		.nv.reservedSmem.offset0,0x4
	.type		.nv.reservedSmem.cap,@object
	.size		.nv.reservedSmem.cap,0x4
